	.headerflags	@"EF_CUDA_TEXMODE_UNIFIED EF_CUDA_64BIT_ADDRESS EF_CUDA_ACCELERATORS EF_CUDA_SM90 EF_CUDA_VIRTUAL_SM(EF_CUDA_SM90)"
	.elftype	@"ET_EXEC"


//--------------------- .nv.info                  --------------------------
	.section	.nv.info,"",@"SHT_CUDA_INFO"
	.align	4


	//----- nvinfo : EIATTR_REGCOUNT
	.align		4
        /*0000*/ 	.byte	0x04, 0x2f
        /*0002*/ 	.short	(.L_2 - .L_1)
	.align		4
.L_1:
        /*0004*/ 	.word	index@(triton_red_fused__to_copy__unsafe_index_add_arange_cat_clamp_floor_mul_native_group_norm_rsub_sub_42)
        /*0008*/ 	.word	0x000000ff


	//----- nvinfo : EIATTR_MIN_STACK_SIZE
	.align		4
.L_2:
        /*000c*/ 	.byte	0x04, 0x12
        /*000e*/ 	.short	(.L_4 - .L_3)
	.align		4
.L_3:
        /*0010*/ 	.word	index@(triton_red_fused__to_copy__unsafe_index_add_arange_cat_clamp_floor_mul_native_group_norm_rsub_sub_42)
        /*0014*/ 	.word	0x00000098


	//----- nvinfo : EIATTR_FRAME_SIZE
	.align		4
.L_4:
        /*0018*/ 	.byte	0x04, 0x11
        /*001a*/ 	.short	(.L_6 - .L_5)
	.align		4
.L_5:
        /*001c*/ 	.word	index@(triton_red_fused__to_copy__unsafe_index_add_arange_cat_clamp_floor_mul_native_group_norm_rsub_sub_42)
        /*0020*/ 	.word	0x00000098


	//----- nvinfo : EIATTR_MIN_STACK_SIZE
	.align		4
.L_6:
        /*0024*/ 	.byte	0x04, 0x12
        /*0026*/ 	.short	(.L_8 - .L_7)
	.align		4
.L_7:
        /*0028*/ 	.word	index@(triton_red_fused__to_copy__unsafe_index_add_arange_cat_clamp_floor_mul_native_group_norm_rsub_sub_42)
        /*002c*/ 	.word	0x00000098
.L_8:


//--------------------- .nv.info.triton_red_fused__to_copy__unsafe_index_add_arange_cat_clamp_floor_mul_native_group_norm_rsub_sub_42 --------------------------
	.section	.nv.info.triton_red_fused__to_copy__unsafe_index_add_arange_cat_clamp_floor_mul_native_group_norm_rsub_sub_42,"",@"SHT_CUDA_INFO"
	.sectionflags	@""
	.align	4


	//----- nvinfo : EIATTR_CUDA_API_VERSION
	.align		4
        /*0000*/ 	.byte	0x04, 0x37
        /*0002*/ 	.short	(.L_10 - .L_9)
.L_9:
        /*0004*/ 	.word	0x0000007c


	//----- nvinfo : EIATTR_KPARAM_INFO
	.align		4
.L_10:
        /*0008*/ 	.byte	0x04, 0x17
        /*000a*/ 	.short	(.L_12 - .L_11)
.L_11:
        /*000c*/ 	.word	0x00000000
        /*0010*/ 	.short	0x0015
        /*0012*/ 	.short	0x00a4
        /*0014*/ 	.byte	0x00, 0xf0, 0x11, 0x00


	//----- nvinfo : EIATTR_KPARAM_INFO
	.align		4
.L_12:
        /*0018*/ 	.byte	0x04, 0x17
        /*001a*/ 	.short	(.L_14 - .L_13)
.L_13:
        /*001c*/ 	.word	0x00000000
        /*0020*/ 	.short	0x0014
        /*0022*/ 	.short	0x00a0
        /*0024*/ 	.byte	0x00, 0xf0, 0x11, 0x00


	//----- nvinfo : EIATTR_KPARAM_INFO
	.align		4
.L_14:
        /*0028*/ 	.byte	0x04, 0x17
        /*002a*/ 	.short	(.L_16 - .L_15)
.L_15:
        /*002c*/ 	.word	0x00000000
        /*0030*/ 	.short	0x0013
        /*0032*/ 	.short	0x0098
        /*0034*/ 	.byte	0x00, 0xf4, 0x21, 0x00


	//----- nvinfo : EIATTR_KPARAM_INFO
	.align		4
.L_16:
        /*0038*/ 	.byte	0x04, 0x17
        /*003a*/ 	.short	(.L_18 - .L_17)
.L_17:
        /*003c*/ 	.word	0x00000000
        /*0040*/ 	.short	0x0012
        /*0042*/ 	.short	0x0090
        /*0044*/ 	.byte	0x00, 0xf4, 0x21, 0x00


	//----- nvinfo : EIATTR_KPARAM_INFO
	.align		4
.L_18:
        /*0048*/ 	.byte	0x04, 0x17
        /*004a*/ 	.short	(.L_20 - .L_19)
.L_19:
        /*004c*/ 	.word	0x00000000
        /*0050*/ 	.short	0x0011
        /*0052*/ 	.short	0x0088
        /*0054*/ 	.byte	0x00, 0xf4, 0x21, 0x00


	//----- nvinfo : EIATTR_KPARAM_INFO
	.align		4
.L_20:
        /*0058*/ 	.byte	0x04, 0x17
        /*005a*/ 	.short	(.L_22 - .L_21)
.L_21:
        /*005c*/ 	.word	0x00000000
        /*0060*/ 	.short	0x0010
        /*0062*/ 	.short	0x0080
        /*0064*/ 	.byte	0x00, 0xf4, 0x21, 0x00


	//----- nvinfo : EIATTR_KPARAM_INFO
	.align		4
.L_22:
        /*0068*/ 	.byte	0x04, 0x17
        /*006a*/ 	.short	(.L_24 - .L_23)
.L_23:
        /*006c*/ 	.word	0x00000000
        /*0070*/ 	.short	0x000f
        /*0072*/ 	.short	0x0078
        /*0074*/ 	.byte	0x00, 0xf4, 0x21, 0x00


	//----- nvinfo : EIATTR_KPARAM_INFO
	.align		4
.L_24:
        /*0078*/ 	.byte	0x04, 0x17
        /*007a*/ 	.short	(.L_26 - .L_25)
.L_25:
        /*007c*/ 	.word	0x00000000
        /*0080*/ 	.short	0x000e
        /*0082*/ 	.short	0x0070
        /*0084*/ 	.byte	0x00, 0xf4, 0x21, 0x00


	//----- nvinfo : EIATTR_KPARAM_INFO
	.align		4
.L_26:
        /*0088*/ 	.byte	0x04, 0x17
        /*008a*/ 	.short	(.L_28 - .L_27)
.L_27:
        /*008c*/ 	.word	0x00000000
        /*0090*/ 	.short	0x000d
        /*0092*/ 	.short	0x0068
        /*0094*/ 	.byte	0x00, 0xf4, 0x21, 0x00


	//----- nvinfo : EIATTR_KPARAM_INFO
	.align		4
.L_28:
        /*0098*/ 	.byte	0x04, 0x17
        /*009a*/ 	.short	(.L_30 - .L_29)
.L_29:
        /*009c*/ 	.word	0x00000000
        /*00a0*/ 	.short	0x000c
        /*00a2*/ 	.short	0x0060
        /*00a4*/ 	.byte	0x00, 0xf4, 0x21, 0x00


	//----- nvinfo : EIATTR_KPARAM_INFO
	.align		4
.L_30:
        /*00a8*/ 	.byte	0x04, 0x17
        /*00aa*/ 	.short	(.L_32 - .L_31)
.L_31:
        /*00ac*/ 	.word	0x00000000
        /*00b0*/ 	.short	0x000b
        /*00b2*/ 	.short	0x0058
        /*00b4*/ 	.byte	0x00, 0xf4, 0x21, 0x00


	//----- nvinfo : EIATTR_KPARAM_INFO
	.align		4
.L_32:
        /*00b8*/ 	.byte	0x04, 0x17
        /*00ba*/ 	.short	(.L_34 - .L_33)
.L_33:
        /*00bc*/ 	.word	0x00000000
        /*00c0*/ 	.short	0x000a
        /*00c2*/ 	.short	0x0050
        /*00c4*/ 	.byte	0x00, 0xf4, 0x21, 0x00


	//----- nvinfo : EIATTR_KPARAM_INFO
	.align		4
.L_34:
        /*00c8*/ 	.byte	0x04, 0x17
        /*00ca*/ 	.short	(.L_36 - .L_35)
.L_35:
        /*00cc*/ 	.word	0x00000000
        /*00d0*/ 	.short	0x0009
        /*00d2*/ 	.short	0x0048
        /*00d4*/ 	.byte	0x00, 0xf4, 0x21, 0x00


	//----- nvinfo : EIATTR_KPARAM_INFO
	.align		4
.L_36:
        /*00d8*/ 	.byte	0x04, 0x17
        /*00da*/ 	.short	(.L_38 - .L_37)
.L_37:
        /*00dc*/ 	.word	0x00000000
        /*00e0*/ 	.short	0x0008
        /*00e2*/ 	.short	0x0040
        /*00e4*/ 	.byte	0x00, 0xf4, 0x21, 0x00


	//----- nvinfo : EIATTR_KPARAM_INFO
	.align		4
.L_38:
        /*00e8*/ 	.byte	0x04, 0x17
        /*00ea*/ 	.short	(.L_40 - .L_39)
.L_39:
        /*00ec*/ 	.word	0x00000000
        /*00f0*/ 	.short	0x0007
        /*00f2*/ 	.short	0x0038
        /*00f4*/ 	.byte	0x00, 0xf4, 0x21, 0x00


	//----- nvinfo : EIATTR_KPARAM_INFO
	.align		4
.L_40:
        /*00f8*/ 	.byte	0x04, 0x17
        /*00fa*/ 	.short	(.L_42 - .L_41)
.L_41:
        /*00fc*/ 	.word	0x00000000
        /*0100*/ 	.short	0x0006
        /*0102*/ 	.short	0x0030
        /*0104*/ 	.byte	0x00, 0xf4, 0x21, 0x00


	//----- nvinfo : EIATTR_KPARAM_INFO
	.align		4
.L_42:
        /*0108*/ 	.byte	0x04, 0x17
        /*010a*/ 	.short	(.L_44 - .L_43)
.L_43:
        /*010c*/ 	.word	0x00000000
        /*0110*/ 	.short	0x0005
        /*0112*/ 	.short	0x0028
        /*0114*/ 	.byte	0x00, 0xf4, 0x21, 0x00


	//----- nvinfo : EIATTR_KPARAM_INFO
	.align		4
.L_44:
        /*0118*/ 	.byte	0x04, 0x17
        /*011a*/ 	.short	(.L_46 - .L_45)
.L_45:
        /*011c*/ 	.word	0x00000000
        /*0120*/ 	.short	0x0004
        /*0122*/ 	.short	0x0020
        /*0124*/ 	.byte	0x00, 0xf4, 0x21, 0x00


	//----- nvinfo : EIATTR_KPARAM_INFO
	.align		4
.L_46:
        /*0128*/ 	.byte	0x04, 0x17
        /*012a*/ 	.short	(.L_48 - .L_47)
.L_47:
        /*012c*/ 	.word	0x00000000
        /*0130*/ 	.short	0x0003
        /*0132*/ 	.short	0x0018
        /*0134*/ 	.byte	0x00, 0xf4, 0x21, 0x00


	//----- nvinfo : EIATTR_KPARAM_INFO
	.align		4
.L_48:
        /*0138*/ 	.byte	0x04, 0x17
        /*013a*/ 	.short	(.L_50 - .L_49)
.L_49:
        /*013c*/ 	.word	0x00000000
        /*0140*/ 	.short	0x0002
        /*0142*/ 	.short	0x0010
        /*0144*/ 	.byte	0x00, 0xf4, 0x21, 0x00


	//----- nvinfo : EIATTR_KPARAM_INFO
	.align		4
.L_50:
        /*0148*/ 	.byte	0x04, 0x17
        /*014a*/ 	.short	(.L_52 - .L_51)
.L_51:
        /*014c*/ 	.word	0x00000000
        /*0150*/ 	.short	0x0001
        /*0152*/ 	.short	0x0008
        /*0154*/ 	.byte	0x00, 0xf4, 0x21, 0x00


	//----- nvinfo : EIATTR_KPARAM_INFO
	.align		4
.L_52:
        /*0158*/ 	.byte	0x04, 0x17
        /*015a*/ 	.short	(.L_54 - .L_53)
.L_53:
        /*015c*/ 	.word	0x00000000
        /*0160*/ 	.short	0x0000
        /*0162*/ 	.short	0x0000
        /*0164*/ 	.byte	0x00, 0xf4, 0x21, 0x00


	//----- nvinfo : EIATTR_SPARSE_MMA_MASK
	.align		4
.L_54:
        /*0168*/ 	.byte	0x03, 0x50
        /*016a*/ 	.short	0x0000


	//----- nvinfo : EIATTR_MAXREG_COUNT
	.align		4
        /*016c*/ 	.byte	0x03, 0x1b
        /*016e*/ 	.short	0x00ff


	//----- nvinfo : EIATTR_COOP_GROUP_MASK_REGIDS
	.align		4
        /*0170*/ 	.byte	0x04, 0x29
        /*0172*/ 	.short	(.L_56 - .L_55)


	//   ....[0]....
.L_55:
        /*0174*/ 	.word	0xffffffff


	//   ....[1]....
        /*0178*/ 	.word	0xffffffff


	//   ....[2]....
        /*017c*/ 	.word	0xffffffff


	//----- nvinfo : EIATTR_COOP_GROUP_INSTR_OFFSETS
	.align		4
.L_56:
        /*0180*/ 	.byte	0x04, 0x28
        /*0182*/ 	.short	(.L_58 - .L_57)


	//   ....[0]....
.L_57:
        /*0184*/ 	.word	0x0000c700


	//   ....[1]....
        /*0188*/ 	.word	0x0000c9f0


	//   ....[2]....
        /*018c*/ 	.word	0x0000ca50


	//----- nvinfo : EIATTR_EXIT_INSTR_OFFSETS
	.align		4
.L_58:
        /*0190*/ 	.byte	0x04, 0x1c
        /*0192*/ 	.short	(.L_60 - .L_59)


	//   ....[0]....
.L_59:
        /*0194*/ 	.word	0x0000cc50


	//   ....[1]....
        /*0198*/ 	.word	0x0000cc90


	//----- nvinfo : EIATTR_REQNTID
	.align		4
.L_60:
        /*019c*/ 	.byte	0x04, 0x10
        /*019e*/ 	.short	(.L_62 - .L_61)
.L_61:
        /*01a0*/ 	.word	0x00000080
        /*01a4*/ 	.word	0x00000001
        /*01a8*/ 	.word	0x00000001


	//----- nvinfo : EIATTR_CBANK_PARAM_SIZE
	.align		4
.L_62:
        /*01ac*/ 	.byte	0x03, 0x19
        /*01ae*/ 	.short	0x00a8


	//----- nvinfo : EIATTR_PARAM_CBANK
	.align		4
        /*01b0*/ 	.byte	0x04, 0x0a
        /*01b2*/ 	.short	(.L_64 - .L_63)
	.align		4
.L_63:
        /*01b4*/ 	.word	index@(.nv.constant0.triton_red_fused__to_copy__unsafe_index_add_arange_cat_clamp_floor_mul_native_group_norm_rsub_sub_42)
        /*01b8*/ 	.short	0x0210
        /*01ba*/ 	.short	0x00a8


	//----- nvinfo : EIATTR_SW_WAR
	.align		4
.L_64:
        /*01bc*/ 	.byte	0x04, 0x36
        /*01be*/ 	.short	(.L_66 - .L_65)
.L_65:
        /*01c0*/ 	.word	0x00000008
.L_66:


//--------------------- .nv.callgraph             --------------------------
	.section	.nv.callgraph,"",@"SHT_CUDA_CALLGRAPH"
	.align	4
	.sectionentsize	8
	.align		4
        /*0000*/ 	.word	0x00000000
	.align		4
        /*0004*/ 	.word	0xffffffff
	.align		4
        /*0008*/ 	.word	0x00000000
	.align		4
        /*000c*/ 	.word	0xfffffffe
	.align		4
        /*0010*/ 	.word	0x00000000
	.align		4
        /*0014*/ 	.word	0xfffffffd
	.align		4
        /*0018*/ 	.word	0x00000000
	.align		4
        /*001c*/ 	.word	0xfffffffc


//--------------------- .nv.constant4             --------------------------
	.section	.nv.constant4,"a",@progbits
	.align	8
	.align		8
.nv.constant4:
        /*0000*/ 	.dword	_$_str


//--------------------- .text.triton_red_fused__to_copy__unsafe_index_add_arange_cat_clamp_floor_mul_native_group_norm_rsub_sub_42 --------------------------
	.section	.text.triton_red_fused__to_copy__unsafe_index_add_arange_cat_clamp_floor_mul_native_group_norm_rsub_sub_42,"ax",@progbits
	.sectionflags	@"SHF_BARRIERS=1"
	.align	128
        .global         triton_red_fused__to_copy__unsafe_index_add_arange_cat_clamp_floor_mul_native_group_norm_rsub_sub_42
        .type           triton_red_fused__to_copy__unsafe_index_add_arange_cat_clamp_floor_mul_native_group_norm_rsub_sub_42,@function
        .size           triton_red_fused__to_copy__unsafe_index_add_arange_cat_clamp_floor_mul_native_group_norm_rsub_sub_42,(.L_x_3 - triton_red_fused__to_copy__unsafe_index_add_arange_cat_clamp_floor_mul_native_group_norm_rsub_sub_42)
        .other          triton_red_fused__to_copy__unsafe_index_add_arange_cat_clamp_floor_mul_native_group_norm_rsub_sub_42,@"STO_CUDA_ENTRY STV_DEFAULT"
triton_red_fused__to_copy__unsafe_index_add_arange_cat_clamp_floor_mul_native_group_norm_rsub_sub_42:
.text.triton_red_fused__to_copy__unsafe_index_add_arange_cat_clamp_floor_mul_native_group_norm_rsub_sub_42:
[----:B------:R-:W0:Y:S01]  /*0000*/  LDC R1, c[0x0][0x28] ;  /* 0x00000a00ff017b82 */ /* 0x000e220000000800 */
[----:B------:R-:W1:Y:S01]  /*0010*/  S2R R9, SR_TID.X ;  /* 0x0000000000097919 */ /* 0x000e620000002100 */
[----:B------:R-:W-:Y:S01]  /*0020*/  ULDC.64 UR4, c[0x0][0x210] ;  /* 0x0000840000047ab9 */ /* 0x000fe20000000a00 */
[----:B0-----:R-:W-:Y:S01]  /*0030*/  VIADD R1, R1, 0xffffff68 ;  /* 0xffffff6801017836 */ /* 0x001fe20000000000 */
[----:B------:R-:W-:Y:S01]  /*0040*/  ULDC.64 UR6, c[0x0][0x290] ;  /* 0x0000a40000067ab9 */ /* 0x000fe20000000a00 */
[----:B------:R-:W0:Y:S01]  /*0050*/  S2R R4, SR_CTAID.X ;  /* 0x0000000000047919 */ /* 0x000e220000002500 */
[----:B------:R-:W-:Y:S01]  /*0060*/  LOP3.LUT R3, R3, 0xfffffff7, RZ, 0xc0, !PT ;  /* 0xfffffff703037812 */ /* 0x000fe200078ec0ff */
[----:B------:R-:W-:Y:S01]  /*0070*/  IMAD.MOV.U32 R249, RZ, RZ, RZ ;  /* 0x000000fffff97224 */ /* 0x000fe200078e00ff */
[----:B------:R-:W-:Y:S01]  /*0080*/  ULDC.64 UR8, c[0x0][0x208] ;  /* 0x0000820000087ab9 */ /* 0x000fe20000000a00 */
[----:B------:R-:W-:Y:S01]  /*0090*/  IMAD.MOV.U32 R239, RZ, RZ, RZ ;  /* 0x000000ffffef7224 */ /* 0x000fe200078e00ff */
[----:B------:R-:W-:Y:S01]  /*00a0*/  ULDC.64 UR10, c[0x0][0x228] ;  /* 0x00008a00000a7ab9 */ /* 0x000fe20000000a00 */
[----:B------:R-:W-:Y:S01]  /*00b0*/  IMAD.MOV.U32 R233, RZ, RZ, RZ ;  /* 0x000000ffffe97224 */ /* 0x000fe200078e00ff */
[----:B------:R-:W-:Y:S01]  /*00c0*/  ULDC.64 UR12, c[0x0][0x230] ;  /* 0x00008c00000c7ab9 */ /* 0x000fe20000000a00 */
[----:B------:R-:W-:Y:S01]  /*00d0*/  IMAD.MOV.U32 R229, RZ, RZ, RZ ;  /* 0x000000ffffe57224 */ /* 0x000fe200078e00ff */
[----:B------:R-:W-:Y:S01]  /*00e0*/  ULDC.64 UR14, c[0x0][0x238] ;  /* 0x00008e00000e7ab9 */ /* 0x000fe20000000a00 */
[----:B------:R-:W-:Y:S01]  /*00f0*/  ULDC.64 UR16, c[0x0][0x240] ;  /* 0x0000900000107ab9 */ /* 0x000fe20000000a00 */
[----:B-1----:R-:W-:-:S02]  /*0100*/  SHF.R.U32.HI R5, RZ, 0x1, R9 ;  /* 0x00000001ff057819 */ /* 0x002fc40000011609 */
[----:B------:R-:W-:Y:S02]  /*0110*/  LOP3.LUT R8, R9, 0x40, RZ, 0xc0, !PT ;  /* 0x0000004009087812 */ /* 0x000fe400078ec0ff */
[----:B------:R-:W-:Y:S01]  /*0120*/  SGXT.U32 R5, R5, 0x6 ;  /* 0x000000060505781a */ /* 0x000fe20000000000 */
[C---:B0-----:R-:W-:Y:S02]  /*0130*/  IMAD.SHL.U32 R2, R4.reuse, 0x40, RZ ;  /* 0x0000004004027824 */ /* 0x041fe400078e00ff */
[----:B------:R-:W-:Y:S02]  /*0140*/  IMAD.SHL.U32 R4, R4, 0x20000, RZ ;  /* 0x0002000004047824 */ /* 0x000fe400078e00ff */
[----:B------:R-:W-:Y:S01]  /*0150*/  IMAD.SHL.U32 R7, R5, 0x800, RZ ;  /* 0x0000080005077824 */ /* 0x000fe200078e00ff */
[----:B------:R-:W-:Y:S02]  /*0160*/  LOP3.LUT R0, R2, R5, RZ, 0xfc, !PT ;  /* 0x0000000502007212 */ /* 0x000fe400078efcff */
[----:B------:R-:W-:-:S02]  /*0170*/  LOP3.LUT R2, R2, 0x3f, R9, 0xf8, !PT ;  /* 0x0000003f02027812 */ /* 0x000fc400078ef809 */
[----:B------:R-:W-:Y:S01]  /*0180*/  LOP3.LUT R6, R4, R7, RZ, 0xfc, !PT ;  /* 0x0000000704067212 */ /* 0x000fe200078efcff */
[C---:B------:R-:W-:Y:S01]  /*0190*/  IMAD.SHL.U32 R4, R9.reuse, 0x4, RZ ;  /* 0x0000000409047824 */ /* 0x040fe200078e00ff */
[----:B------:R-:W-:Y:S02]  /*01a0*/  LOP3.LUT R5, R9, 0x1, RZ, 0xc0, !PT ;  /* 0x0000000109057812 */ /* 0x000fe400078ec0ff */
[----:B------:R-:W-:Y:S02]  /*01b0*/  SHF.R.S32.HI R9, RZ, 0x1f, R2 ;  /* 0x0000001fff097819 */ /* 0x000fe40000011402 */
[----:B------:R-:W-:Y:S02]  /*01c0*/  SHF.R.S32.HI R7, RZ, 0x1f, R0 ;  /* 0x0000001fff077819 */ /* 0x000fe40000011400 */
[----:B------:R-:W-:Y:S02]  /*01d0*/  LEA.HI R10, R9, R2, RZ, 0x5 ;  /* 0x00000002090a7211 */ /* 0x000fe400078f28ff */
[----:B------:R-:W-:Y:S01]  /*01e0*/  LEA.HI R9, R7, R0, RZ, 0x5 ;  /* 0x0000000007097211 */ /* 0x000fe200078f28ff */
[----:B------:R-:W-:Y:S01]  /*01f0*/  IMAD.WIDE R6, R6, 0x4, RZ ;  /* 0x0000000406067825 */ /* 0x000fe200078e02ff */
[----:B------:R-:W-:-:S02]  /*0200*/  LOP3.LUT R11, R4, 0xfc, RZ, 0xc0, !PT ;  /* 0x000000fc040b7812 */ /* 0x000fc400078ec0ff */
[----:B------:R-:W-:Y:S01]  /*0210*/  LOP3.LUT R9, R9, 0xffffffe0, RZ, 0xc0, !PT ;  /* 0xffffffe009097812 */ /* 0x000fe200078ec0ff */
[----:B------:R-:W-:Y:S01]  /*0220*/  IMAD.WIDE.U32 R4, R5, 0x10, RZ ;  /* 0x0000001005047825 */ /* 0x000fe200078e00ff */
[----:B------:R-:W-:-:S03]  /*0230*/  ISETP.GE.AND P4, PT, R0, 0x80, PT ;  /* 0x000000800000780c */ /* 0x000fc60003f86270 */
[----:B------:R-:W-:Y:S01]  /*0240*/  IMAD.IADD R9, R0, 0x1, -R9 ;  /* 0x0000000100097824 */ /* 0x000fe200078e0a09 */
[----:B------:R-:W-:Y:S01]  /*0250*/  LOP3.LUT R4, R4, R6, RZ, 0xfc, !PT ;  /* 0x0000000604047212 */ /* 0x000fe200078efcff */
[----:B------:R-:W-:Y:S01]  /*0260*/  IMAD R8, R8, 0x4, R11 ;  /* 0x0000000408087824 */ /* 0x000fe200078e020b */
[----:B------:R-:W-:Y:S02]  /*0270*/  LOP3.LUT R5, R5, R7, RZ, 0xfc, !PT ;  /* 0x0000000705057212 */ /* 0x000fe400078efcff */
[----:B------:R-:W-:Y:S02]  /*0280*/  IADD3 R6, P1, R4, UR4, RZ ;  /* 0x0000000404067c10 */ /* 0x000fe4000ff3e0ff */
[----:B------:R-:W-:Y:S02]  /*0290*/  LOP3.LUT R12, R9, 0x1ffffff8, RZ, 0xc0, !PT ;  /* 0x1ffffff8090c7812 */ /* 0x000fe400078ec0ff */
[----:B------:R-:W-:Y:S02]  /*02a0*/  CS2R R8, SRZ ;  /* 0x0000000000087805 */ /* 0x000fe4000001ff00 */
[----:B------:R-:W-:Y:S01]  /*02b0*/  IADD3 R4, P2, R4, UR6, RZ ;  /* 0x0000000604047c10 */ /* 0x000fe2000ff5e0ff */
[----:B------:R0:W-:Y:S01]  /*02c0*/  STL [R1+0x1c], R6 ;  /* 0x00001c0601007387 */ /* 0x0001e20000100800 */
[----:B------:R-:W-:-:S02]  /*02d0*/  ISETP.NE.AND P3, PT, R12, 0x10, PT ;  /* 0x000000100c00780c */ /* 0x000fc40003f65270 */
[----:B------:R-:W-:Y:S01]  /*02e0*/  LOP3.LUT R11, R10, 0xffffffe0, RZ, 0xc0, !PT ;  /* 0xffffffe00a0b7812 */ /* 0x000fe200078ec0ff */
[----:B------:R-:W-:Y:S04]  /*02f0*/  STL [R1+0x4c], R12 ;  /* 0x00004c0c01007387 */ /* 0x000fe80000100800 */
[----:B------:R1:W-:Y:S01]  /*0300*/  STL [R1+0x4], R4 ;  /* 0x0000040401007387 */ /* 0x0003e20000100800 */
[C---:B------:R-:W-:Y:S01]  /*0310*/  IMAD.IADD R11, R2.reuse, 0x1, -R11 ;  /* 0x00000001020b7824 */ /* 0x040fe200078e0a0b */
[----:B0-----:R-:W-:Y:S02]  /*0320*/  IADD3.X R6, R5, UR5, RZ, P1, !PT ;  /* 0x0000000505067c10 */ /* 0x001fe40008ffe4ff */
[----:B------:R-:W-:Y:S02]  /*0330*/  ISETP.GE.AND P1, PT, R2, 0x80, PT ;  /* 0x000000800200780c */ /* 0x000fe40003f26270 */
[----:B------:R-:W-:Y:S01]  /*0340*/  @P3 LOP3.LUT R3, R3, 0x8, RZ, 0xfc, !PT ;  /* 0x0000000803033812 */ /* 0x000fe200078efcff */
[----:B------:R0:W-:Y:S01]  /*0350*/  STL [R1+0x18], R6 ;  /* 0x0000180601007387 */ /* 0x0001e20000100800 */
[----:B------:R-:W-:-:S02]  /*0360*/  ISETP.LT.AND P3, PT, R0, 0x80, !P3 ;  /* 0x000000800000780c */ /* 0x000fc40005f61270 */
[----:B-1----:R-:W-:Y:S02]  /*0370*/  IADD3.X R4, R5, UR7, RZ, P2, !PT ;  /* 0x0000000705047c10 */ /* 0x002fe400097fe4ff */
[----:B------:R-:W-:Y:S02]  /*0380*/  LOP3.LUT R3, R3, 0xfffffffd, RZ, 0xc0, !PT ;  /* 0xfffffffd03037812 */ /* 0x000fe400078ec0ff */
[----:B------:R-:W-:Y:S01]  /*0390*/  LOP3.LUT R11, R11, 0x1ffffff8, RZ, 0xc0, !PT ;  /* 0x1ffffff80b0b7812 */ /* 0x000fe200078ec0ff */
[----:B------:R1:W-:Y:S01]  /*03a0*/  STL [R1], R4 ;  /* 0x0000000401007387 */ /* 0x0003e20000100800 */
[----:B------:R-:W-:Y:S02]  /*03b0*/  @P4 LOP3.LUT R3, R3, 0x2, RZ, 0xfc, !PT ;  /* 0x0000000203034812 */ /* 0x000fe400078efcff */
[----:B0-----:R-:W-:Y:S02]  /*03c0*/  CS2R R6, SRZ ;  /* 0x0000000000067805 */ /* 0x001fe4000001ff00 */
[----:B------:R-:W-:Y:S01]  /*03d0*/  ISETP.NE.AND P0, PT, R11, 0x10, PT ;  /* 0x000000100b00780c */ /* 0x000fe20003f05270 */
[----:B------:R0:W-:Y:S01]  /*03e0*/  STL [R1+0x14], RZ ;  /* 0x000014ff01007387 */ /* 0x0001e20000100800 */
[----:B------:R-:W-:-:S02]  /*03f0*/  LOP3.LUT R3, R3, 0xfffffffb, RZ, 0xc0, !PT ;  /* 0xfffffffb03037812 */ /* 0x000fc400078ec0ff */
[----:B------:R-:W-:Y:S01]  /*0400*/  ISETP.LT.AND P2, PT, R2, 0x80, !P0 ;  /* 0x000000800200780c */ /* 0x000fe20004741270 */
[----:B------:R0:W-:Y:S01]  /*0410*/  STL [R1+0x10], RZ ;  /* 0x000010ff01007387 */ /* 0x0001e20000100800 */
[----:B------:R-:W-:Y:S02]  /*0420*/  @P3 LOP3.LUT R3, R3, 0x4, RZ, 0xfc, !PT ;  /* 0x0000000403033812 */ /* 0x000fe400078efcff */
[----:B-1----:R-:W-:Y:S01]  /*0430*/  CS2R R4, SRZ ;  /* 0x0000000000047805 */ /* 0x002fe2000001ff00 */
[----:B------:R0:W-:Y:S04]  /*0440*/  STL [R1+0xc], RZ ;  /* 0x00000cff01007387 */ /* 0x0001e80000100800 */
[----:B------:R0:W-:Y:S01]  /*0450*/  STL [R1+0x8], RZ ;  /* 0x000008ff01007387 */ /* 0x0001e20000100800 */
[----:B------:R-:W-:-:S04]  /*0460*/  DEPBAR.LE SB0, 0x0 ;  /* 0x000080000000791a */ /* 0x000fc80000000000 */
.L_x_1:
[----:B0-----:R-:W0:Y:S01]  /*0470*/  S2R R12, SR_TID.X ;  /* 0x00000000000c7919 */ /* 0x001e220000002100 */
[----:B------:R-:W1:Y:S01]  /*0480*/  LDC.64 R10, c[0x0][0x218] ;  /* 0x00008600ff0a7b82 */ /* 0x000e620000000a00 */
[----:B------:R-:W-:Y:S01]  /*0490*/  SHF.R.U32.HI R13, RZ, 0x4, R5 ;  /* 0x00000004ff0d7819 */ /* 0x000fe20000011605 */
[----:B------:R-:W-:Y:S03]  /*04a0*/  STL [R1+0x78], R3 ;  /* 0x0000780301007387 */ /* 0x000fe60000100800 */
[----:B------:R-:W-:Y:S01]  /*04b0*/  SGXT.U32 R14, R13, 0x4 ;  /* 0x000000040d0e781a */ /* 0x000fe20000000000 */
[----:B------:R2:W-:Y:S02]  /*04c0*/  STL [R1+0x74], R0 ;  /* 0x0000740001007387 */ /* 0x0005e40000100800 */
[----:B------:R-:W3:Y:S02]  /*04d0*/  LDC.64 R48, c[0x0][0x220] ;  /* 0x00008800ff307b82 */ /* 0x000ee40000000a00 */
[----:B------:R-:W-:Y:S04]  /*04e0*/  STL [R1+0x70], R4 ;  /* 0x0000700401007387 */ /* 0x000fe80000100800 */
[----:B------:R-:W-:Y:S02]  /*04f0*/  STL [R1+0x6c], R249 ;  /* 0x00006cf901007387 */ /* 0x000fe40000100800 */
[----:B------:R-:W4:Y:S02]  /*0500*/  LDC.64 R54, c[0x0][0x248] ;  /* 0x00009200ff367b82 */ /* 0x000f240000000a00 */
[----:B------:R-:W-:Y:S04]  /*0510*/  STL [R1+0x68], R239 ;  /* 0x000068ef01007387 */ /* 0x000fe80000100800 */
[----:B------:R-:W-:Y:S01]  /*0520*/  STL [R1+0x64], R233 ;  /* 0x000064e901007387 */ /* 0x000fe20000100800 */
[----:B-1----:R-:W-:Y:S01]  /*0530*/  IMAD.WIDE.U32 R10, R14, 0x8, R10 ;  /* 0x000000080e0a7825 */ /* 0x002fe200078e000a */
[----:B------:R-:W1:Y:S02]  /*0540*/  LDC.64 R42, c[0x0][0x250] ;  /* 0x00009400ff2a7b82 */ /* 0x000e640000000a00 */
[----:B------:R-:W-:Y:S01]  /*0550*/  STL [R1+0x60], R229 ;  /* 0x000060e501007387 */ /* 0x000fe20000100800 */
[----:B0-----:R-:W-:-:S03]  /*0560*/  SHF.R.U32.HI R12, RZ, 0x6, R12 ;  /* 0x00000006ff0c7819 */ /* 0x001fc6000001160c */
[----:B------:R-:W5:Y:S02]  /*0570*/  LDG.E.EL.64 R22, desc[UR8][R10.64] ;  /* 0x000000080a167981 */ /* 0x000f64000c2e1b00 */
[----:B------:R-:W0:Y:S01]  /*0580*/  LDC.64 R58, c[0x0][0x258] ;  /* 0x00009600ff3a7b82 */ /* 0x000e220000000a00 */
[----:B------:R-:W-:Y:S01]  /*0590*/  SGXT.U32 R34, R12, 0x1 ;  /* 0x000000010c22781a */ /* 0x000fe20000000000 */
[----:B------:R-:W-:Y:S03]  /*05a0*/  STL [R1+0x5c], R9 ;  /* 0x00005c0901007387 */ /* 0x000fe60000100800 */
[----:B------:R-:W-:Y:S01]  /*05b0*/  LOP3.LUT R34, R34, 0x8, R5, 0xf8, !PT ;  /* 0x0000000822227812 */ /* 0x000fe200078ef805 */
[----:B------:R-:W-:Y:S04]  /*05c0*/  STL [R1+0x58], R8 ;  /* 0x0000580801007387 */ /* 0x000fe80000100800 */
[C---:B---3--:R-:W-:Y:S01]  /*05d0*/  IMAD.WIDE.U32 R48, R34.reuse, 0x8, R48 ;  /* 0x0000000822307825 */ /* 0x048fe200078e0030 */
[----:B------:R-:W-:Y:S04]  /*05e0*/  STL [R1+0x54], R7 ;  /* 0x0000540701007387 */ /* 0x000fe80000100800 */
[----:B------:R-:W3:Y:S01]  /*05f0*/  LDG.E.EL.64 R12, desc[UR8][R48.64+0x30] ;  /* 0x00003008300c7981 */ /* 0x000ee2000c2e1b00 */
[----:B----4-:R-:W-:-:S03]  /*0600*/  IMAD.WIDE.U32 R54, R34, 0x8, R54 ;  /* 0x0000000822367825 */ /* 0x010fc600078e0036 */
[----:B------:R-:W4:Y:S04]  /*0610*/  LDG.E.EL.64 R32, desc[UR8][R48.64] ;  /* 0x0000000830207981 */ /* 0x000f28000c2e1b00 */
[----:B------:R-:W4:Y:S01]  /*0620*/  LDG.E.EL.64 R46, desc[UR8][R54.64+0x30] ;  /* 0x00003008362e7981 */ /* 0x000f22000c2e1b00 */
[----:B-1----:R-:W-:-:S03]  /*0630*/  IMAD.WIDE.U32 R42, R34, 0x8, R42 ;  /* 0x00000008222a7825 */ /* 0x002fc600078e002a */
[----:B------:R-:W4:Y:S04]  /*0640*/  LDG.E.EL.64 R44, desc[UR8][R54.64] ;  /* 0x00000008362c7981 */ /* 0x000f28000c2e1b00 */
[----:B------:R-:W4:Y:S01]  /*0650*/  LDG.E.EL.64 R56, desc[UR8][R42.64+0x30] ;  /* 0x000030082a387981 */ /* 0x000f22000c2e1b00 */
[----:B--2---:R-:W-:-:S03]  /*0660*/  SHF.R.U32.HI R0, RZ, 0x8, R5 ;  /* 0x00000008ff007819 */ /* 0x004fc60000011605 */
[----:B------:R-:W2:Y:S04]  /*0670*/  LDG.E.EL.64 R40, desc[UR8][R42.64] ;  /* 0x000000082a287981 */ /* 0x000ea8000c2e1b00 */
[----:B------:R-:W-:Y:S04]  /*0680*/  STL [R1+0x50], R6 ;  /* 0x0000500601007387 */ /* 0x000fe80000100800 */
[----:B------:R1:W-:Y:S01]  /*0690*/  STL [R1+0x3c], R14 ;  /* 0x00003c0e01007387 */ /* 0x0003e20000100800 */
[----:B0-----:R-:W-:-:S05]  /*06a0*/  IMAD.WIDE.U32 R58, R34, 0x8, R58 ;  /* 0x00000008223a7825 */ /* 0x001fca00078e003a */
[----:B------:R-:W2:Y:S01]  /*06b0*/  LDG.E.EL.64 R52, desc[UR8][R58.64] ;  /* 0x000000083a347981 */ /* 0x000ea2000c2e1b00 */
[--C-:B-----5:R-:W-:Y:S02]  /*06c0*/  SHF.R.U32.HI R11, RZ, 0x1c, R23.reuse ;  /* 0x0000001cff0b7819 */ /* 0x120fe40000011617 */
[----:B------:R-:W-:Y:S02]  /*06d0*/  SHF.R.U32.HI R29, RZ, 0x1c, R23 ;  /* 0x0000001cff1d7819 */ /* 0x000fe40000011617 */
[----:B------:R-:W-:Y:S02]  /*06e0*/  LOP3.LUT R11, R11, 0x8, RZ, 0xc0, !PT ;  /* 0x000000080b0b7812 */ /* 0x000fe400078ec0ff */
[----:B------:R-:W-:Y:S02]  /*06f0*/  LOP3.LUT R29, R29, 0x8, RZ, 0xc0, !PT ;  /* 0x000000081d1d7812 */ /* 0x000fe400078ec0ff */
[----:B------:R-:W-:-:S05]  /*0700*/  IADD3 R28, P3, R22, R11, RZ ;  /* 0x0000000b161c7210 */ /* 0x000fca0007f7e0ff */
[----:B------:R-:W-:Y:S01]  /*0710*/  IMAD.X R61, RZ, RZ, R23, P3 ;  /* 0x000000ffff3d7224 */ /* 0x000fe200018e0617 */
[----:B------:R-:W-:Y:S02]  /*0720*/  IADD3 R29, P3, R22, R29, RZ ;  /* 0x0000001d161d7210 */ /* 0x000fe40007f7e0ff */
[----:B---3--:R-:W-:-:S04]  /*0730*/  SHF.R.U32.HI R11, RZ, 0x1c, R13 ;  /* 0x0000001cff0b7819 */ /* 0x008fc8000001160d */
[----:B------:R-:W-:Y:S01]  /*0740*/  LOP3.LUT R11, R11, 0x8, RZ, 0xc0, !PT ;  /* 0x000000080b0b7812 */ /* 0x000fe200078ec0ff */
[----:B------:R-:W-:-:S03]  /*0750*/  IMAD.X R10, RZ, RZ, R23, P3 ;  /* 0x000000ffff0a7224 */ /* 0x000fc600018e0617 */
[----:B------:R-:W-:Y:S02]  /*0760*/  IADD3 R38, P3, R12, R11, RZ ;  /* 0x0000000b0c267210 */ /* 0x000fe40007f7e0ff */
[----:B------:R-:W-:Y:S02]  /*0770*/  SHF.R.S32.HI R11, RZ, 0x1f, R2 ;  /* 0x0000001fff0b7819 */ /* 0x000fe40000011402 */
[----:B------:R-:W-:Y:S02]  /*0780*/  SHF.L.U64.HI R31, R29, 0x3, R10 ;  /* 0x000000031d1f7819 */ /* 0x000fe4000001020a */
[----:B------:R-:W-:Y:S01]  /*0790*/  LEA.HI R11, R11, R2, RZ, 0x5 ;  /* 0x000000020b0b7211 */ /* 0x000fe200078f28ff */
[----:B------:R-:W-:Y:S02]  /*07a0*/  IMAD.X R92, RZ, RZ, R13, P3 ;  /* 0x000000ffff5c7224 */ /* 0x000fe400018e060d */
[----:B------:R-:W-:Y:S01]  /*07b0*/  IMAD.SHL.U32 R29, R29, 0x8, RZ ;  /* 0x000000081d1d7824 */ /* 0x000fe200078e00ff */
[----:B------:R-:W-:-:S02]  /*07c0*/  LOP3.LUT R13, R11, 0xffffffe0, RZ, 0xc0, !PT ;  /* 0xffffffe00b0d7812 */ /* 0x000fc400078ec0ff */
[----:B------:R-:W-:Y:S02]  /*07d0*/  SHF.R.U32.HI R19, RZ, 0x1c, R23 ;  /* 0x0000001cff137819 */ /* 0x000fe40000011617 */
[----:B------:R-:W-:Y:S01]  /*07e0*/  IADD3 R10, P3, R29, R38, RZ ;  /* 0x000000261d0a7210 */ /* 0x000fe20007f7e0ff */
[----:B------:R-:W-:Y:S01]  /*07f0*/  IMAD.IADD R13, R2, 0x1, -R13 ;  /* 0x00000001020d7824 */ /* 0x000fe200078e0a0d */
[----:B------:R-:W-:Y:S02]  /*0800*/  LOP3.LUT R19, R19, 0x8, RZ, 0xc0, !PT ;  /* 0x0000000813137812 */ /* 0x000fe400078ec0ff */
[----:B------:R-:W-:Y:S01]  /*0810*/  SHF.R.S32.HI R16, RZ, 0x5, R11 ;  /* 0x00000005ff107819 */ /* 0x000fe2000001140b */
[----:B------:R-:W-:Y:S01]  /*0820*/  IMAD.X R11, R31, 0x1, R92, P3 ;  /* 0x000000011f0b7824 */ /* 0x000fe200018e065c */
[----:B------:R-:W-:Y:S01]  /*0830*/  IADD3 R19, P3, R22, R19, RZ ;  /* 0x0000001316137210 */ /* 0x000fe20007f7e0ff */
[----:B------:R-:W-:Y:S02]  /*0840*/  IMAD.SHL.U32 R17, R13, 0x8, RZ ;  /* 0x000000080d117824 */ /* 0x000fe400078e00ff */
[----:B------:R-:W-:-:S02]  /*0850*/  IMAD.SHL.U32 R30, R10, 0x4, RZ ;  /* 0x000000040a1e7824 */ /* 0x000fc400078e00ff */
[----:B------:R-:W-:Y:S01]  /*0860*/  VIADD R24, R17, 0xffffff80 ;  /* 0xffffff8011187836 */ /* 0x000fe20000000000 */
[----:B------:R-:W-:Y:S01]  /*0870*/  SHF.L.U64.HI R12, R10, 0x2, R11 ;  /* 0x000000020a0c7819 */ /* 0x000fe2000001020b */
[--C-:B-1----:R-:W-:Y:S01]  /*0880*/  IMAD.X R14, RZ, RZ, R23.reuse, P3 ;  /* 0x000000ffff0e7224 */ /* 0x102fe200018e0617 */
[----:B------:R-:W-:Y:S01]  /*0890*/  SHF.R.U32.HI R25, RZ, 0x1c, R23 ;  /* 0x0000001cff197819 */ /* 0x000fe20000011617 */
[----:B------:R-:W-:Y:S01]  /*08a0*/  IMAD.IADD R13, R24, 0x1, R0 ;  /* 0x00000001180d7824 */ /* 0x000fe200078e0200 */
[----:B------:R-:W-:Y:S01]  /*08b0*/  IADD3 R10, P3, R30, UR12, RZ ;  /* 0x0000000c1e0a7c10 */ /* 0x000fe2000ff7e0ff */
[----:B------:R-:W-:Y:S01]  /*08c0*/  IMAD.SHL.U32 R21, R16, 0x1000, RZ ;  /* 0x0000100010157824 */ /* 0x000fe200078e00ff */
[----:B------:R-:W-:Y:S01]  /*08d0*/  LOP3.LUT R25, R25, 0x8, RZ, 0xc0, !PT ;  /* 0x0000000819197812 */ /* 0x000fe200078ec0ff */
[----:B------:R-:W-:Y:S01]  /*08e0*/  IMAD.SHL.U32 R13, R13, 0x40, RZ ;  /* 0x000000400d0d7824 */ /* 0x000fe200078e00ff */
[----:B------:R-:W-:Y:S01]  /*08f0*/  IADD3.X R11, R12, UR13, RZ, P3, !PT ;  /* 0x0000000d0c0b7c10 */ /* 0x000fe20009ffe4ff */
[----:B------:R-:W-:Y:S01]  /*0900*/  IMAD.SHL.U32 R15, R21, 0x4, RZ ;  /* 0x00000004150f7824 */ /* 0x000fe200078e00ff */
[----:B------:R-:W-:-:S02]  /*0910*/  IADD3 R25, P3, R22, R25, RZ ;  /* 0x0000001916197210 */ /* 0x000fc40007f7e0ff */
[----:B------:R-:W-:Y:S01]  /*0920*/  SHF.R.S32.HI R18, RZ, 0x1f, R21 ;  /* 0x0000001fff127819 */ /* 0x000fe20000011415 */
[----:B------:R-:W-:-:S03]  /*0930*/  IMAD.WIDE R10, R13, 0x4, R10 ;  /* 0x000000040d0a7825 */ /* 0x000fc600078e020a */
[----:B------:R-:W-:Y:S01]  /*0940*/  SHF.L.U64.HI R21, R21, 0x2, R18 ;  /* 0x0000000215157819 */ /* 0x000fe20000010212 */
[----:B------:R-:W-:Y:S01]  /*0950*/  IMAD.X R20, RZ, RZ, R23, P3 ;  /* 0x000000ffff147224 */ /* 0x000fe200018e0617 */
[----:B------:R-:W-:Y:S02]  /*0960*/  IADD3 R156, P3, R10, R15, RZ ;  /* 0x0000000f0a9c7210 */ /* 0x000fe40007f7e0ff */
[----:B------:R-:W-:-:S03]  /*0970*/  LOP3.LUT R216, R0, R17, RZ, 0xfc, !PT ;  /* 0x0000001100d87212 */ /* 0x000fc600078efcff */
[----:B------:R-:W-:Y:S01]  /*0980*/  IMAD.X R157, R11, 0x1, R21, P3 ;  /* 0x000000010b9d7824 */ /* 0x000fe200018e0615 */
[----:B------:R-:W-:Y:S01]  /*0990*/  IADD3 R26, P3, R30, UR10, RZ ;  /* 0x0000000a1e1a7c10 */ /* 0x000fe2000ff7e0ff */
[----:B------:R-:W-:Y:S02]  /*09a0*/  VIADD R18, R17, 0xffffff40 ;  /* 0xffffff4011127836 */ /* 0x000fe40000000000 */
[----:B------:R-:W-:Y:S01]  /*09b0*/  IMAD.SHL.U32 R16, R16, 0x2000, RZ ;  /* 0x0000200010107824 */ /* 0x000fe200078e00ff */
[----:B------:R-:W-:Y:S01]  /*09c0*/  IADD3.X R27, R12, UR11, RZ, P3, !PT ;  /* 0x0000000b0c1b7c10 */ /* 0x000fe20009ffe4ff */
[----:B------:R-:W-:Y:S01]  /*09d0*/  IMAD.SHL.U32 R23, R216, 0x40, RZ ;  /* 0x00000040d8177824 */ /* 0x000fe200078e00ff */
[----:B------:R-:W-:Y:S01]  /*09e0*/  IADD3 R36, P3, R30, UR14, RZ ;  /* 0x0000000e1e247c10 */ /* 0x000fe2000ff7e0ff */
[----:B------:R-:W-:Y:S01]  /*09f0*/  IMAD.IADD R39, R18, 0x1, R0 ;  /* 0x0000000112277824 */ /* 0x000fe200078e0200 */
[----:B------:R-:W-:Y:S01]  /*0a00*/  SHF.R.S32.HI R35, RZ, 0x1f, R16 ;  /* 0x0000001fff237819 */ /* 0x000fe20000011410 */
[----:B------:R-:W-:Y:S01]  /*0a10*/  IMAD.WIDE R26, R23, 0x4, R26 ;  /* 0x00000004171a7825 */ /* 0x000fe200078e021a */
[----:B------:R-:W-:-:S03]  /*0a20*/  IADD3.X R37, R12, UR15, RZ, P3, !PT ;  /* 0x0000000f0c257c10 */ /* 0x000fc60009ffe4ff */
[C---:B------:R-:W-:Y:S02]  /*0a30*/  IMAD.SHL.U32 R11, R16.reuse, 0x4, RZ ;  /* 0x00000004100b7824 */ /* 0x040fe400078e00ff */
[----:B------:R-:W-:Y:S01]  /*0a40*/  IMAD.SHL.U32 R39, R39, 0x40, RZ ;  /* 0x0000004027277824 */ /* 0x000fe200078e00ff */
[----:B------:R-:W-:Y:S02]  /*0a50*/  SHF.L.U64.HI R16, R16, 0x2, R35 ;  /* 0x0000000210107819 */ /* 0x000fe40000010223 */
[----:B------:R-:W-:Y:S01]  /*0a60*/  IADD3 R150, P3, R26, R11, RZ ;  /* 0x0000000b1a967210 */ /* 0x000fe20007f7e0ff */
[----:B------:R-:W-:Y:S01]  /*0a70*/  IMAD.WIDE R36, R39, 0x4, R36 ;  /* 0x0000000427247825 */ /* 0x000fe200078e0224 */
[----:B----4-:R-:W-:-:S03]  /*0a80*/  SHF.R.U32.HI R10, RZ, 0x1c, R47 ;  /* 0x0000001cff0a7819 */ /* 0x010fc6000001162f */
[----:B------:R-:W-:Y:S01]  /*0a90*/  IMAD.X R151, R27, 0x1, R16, P3 ;  /* 0x000000011b977824 */ /* 0x000fe200018e0610 */
[----:B------:R-:W-:Y:S02]  /*0aa0*/  IADD3 R152, P3, R36, R15, RZ ;  /* 0x0000000f24987210 */ /* 0x000fe40007f7e0ff */
[----:B------:R-:W-:-:S03]  /*0ab0*/  LOP3.LUT R27, R10, 0x8, RZ, 0xc0, !PT ;  /* 0x000000080a1b7812 */ /* 0x000fc600078ec0ff */
[----:B------:R-:W-:Y:S01]  /*0ac0*/  IMAD.X R153, R37, 0x1, R21, P3 ;  /* 0x0000000125997824 */ /* 0x000fe200018e0615 */
[----:B------:R-:W-:-:S05]  /*0ad0*/  IADD3 R36, P3, R46, R27, RZ ;  /* 0x0000001b2e247210 */ /* 0x000fca0007f7e0ff */
[----:B------:R-:W-:Y:S01]  /*0ae0*/  IMAD.X R9, RZ, RZ, R47, P3 ;  /* 0x000000ffff097224 */ /* 0x000fe200018e062f */
[----:B------:R-:W-:-:S05]  /*0af0*/  IADD3 R10, P3, R36, R29, RZ ;  /* 0x0000001d240a7210 */ /* 0x000fca0007f7e0ff */
[----:B------:R-:W-:Y:S01]  /*0b00*/  IMAD.X R27, R9, 0x1, R31, P3 ;  /* 0x00000001091b7824 */ /* 0x000fe200018e061f */
[----:B------:R-:W-:Y:S01]  /*0b10*/  IADD3 R46, P3, R30, UR16, RZ ;  /* 0x000000101e2e7c10 */ /* 0x000fe2000ff7e0ff */
[----:B------:R-:W-:-:S03]  /*0b20*/  IMAD.SHL.U32 R37, R10, 0x4, RZ ;  /* 0x000000040a257824 */ /* 0x000fc600078e00ff */
[----:B------:R-:W-:Y:S01]  /*0b30*/  SHF.L.U64.HI R26, R10, 0x2, R27 ;  /* 0x000000020a1a7819 */ /* 0x000fe2000001021b */
[----:B------:R-:W-:Y:S01]  /*0b40*/  IMAD.SHL.U32 R10, R2, 0x200, RZ ;  /* 0x00000200020a7824 */ /* 0x000fe200078e00ff */
[----:B------:R-:W-:Y:S01]  /*0b50*/  IADD3.X R47, R12, UR17, RZ, P3, !PT ;  /* 0x000000110c2f7c10 */ /* 0x000fe20009ffe4ff */
[----:B------:R-:W-:Y:S01]  /*0b60*/  IMAD.SHL.U32 R27, R0, 0x40, RZ ;  /* 0x00000040001b7824 */ /* 0x000fe200078e00ff */
[----:B------:R-:W-:Y:S01]  /*0b70*/  IADD3 R50, P3, R37, UR10, RZ ;  /* 0x0000000a25327c10 */ /* 0x000fe2000ff7e0ff */
[C---:B------:R-:W-:Y:S01]  /*0b80*/  IMAD.SHL.U32 R30, R10.reuse, 0x4, RZ ;  /* 0x000000040a1e7824 */ /* 0x040fe200078e00ff */
[----:B------:R-:W-:Y:S01]  /*0b90*/  SHF.R.S32.HI R35, RZ, 0x1f, R10 ;  /* 0x0000001fff237819 */ /* 0x000fe2000001140a */
[----:B------:R-:W-:Y:S01]  /*0ba0*/  IMAD.WIDE.U32 R46, R27, 0x4, R46 ;  /* 0x000000041b2e7825 */ /* 0x000fe200078e002e */
[----:B------:R-:W-:Y:S02]  /*0bb0*/  IADD3.X R51, R26, UR11, RZ, P3, !PT ;  /* 0x0000000b1a337c10 */ /* 0x000fe40009ffe4ff */
[----:B------:R-:W-:-:S02]  /*0bc0*/  SHF.L.U64.HI R10, R10, 0x2, R35 ;  /* 0x000000020a0a7819 */ /* 0x000fc40000010223 */
[----:B------:R-:W-:Y:S01]  /*0bd0*/  IADD3 R142, P3, R46, R30, RZ ;  /* 0x0000001e2e8e7210 */ /* 0x000fe20007f7e0ff */
[----:B------:R-:W-:-:S04]  /*0be0*/  IMAD.WIDE R50, R23, 0x4, R50 ;  /* 0x0000000417327825 */ /* 0x000fc800078e0232 */
[----:B------:R-:W-:Y:S01]  /*0bf0*/  IMAD.X R143, R47, 0x1, R10, P3 ;  /* 0x000000012f8f7824 */ /* 0x000fe200018e060a */
[----:B------:R-:W-:-:S05]  /*0c00*/  IADD3 R172, P3, R50, R11, RZ ;  /* 0x0000000b32ac7210 */ /* 0x000fca0007f7e0ff */
[----:B------:R-:W-:Y:S01]  /*0c10*/  IMAD.X R173, R51, 0x1, R16, P3 ;  /* 0x0000000133ad7824 */ /* 0x000fe200018e0610 */
[----:B------:R-:W-:-:S04]  /*0c20*/  IADD3 R46, P3, R37, UR12, RZ ;  /* 0x0000000c252e7c10 */ /* 0x000fc8000ff7e0ff */
[----:B------:R-:W-:Y:S02]  /*0c30*/  IADD3.X R47, R26, UR13, RZ, P3, !PT ;  /* 0x0000000d1a2f7c10 */ /* 0x000fe40009ffe4ff */
[----:B------:R-:W-:Y:S01]  /*0c40*/  IADD3 R50, P3, R37, UR14, RZ ;  /* 0x0000000e25327c10 */ /* 0x000fe2000ff7e0ff */
[----:B------:R-:W-:-:S03]  /*0c50*/  IMAD.WIDE R46, R13, 0x4, R46 ;  /* 0x000000040d2e7825 */ /* 0x000fc600078e022e */
[----:B------:R-:W-:Y:S02]  /*0c60*/  IADD3.X R51, R26, UR15, RZ, P3, !PT ;  /* 0x0000000f1a337c10 */ /* 0x000fe40009ffe4ff */
[----:B------:R-:W-:Y:S01]  /*0c70*/  IADD3 R168, P3, R46, R15, RZ ;  /* 0x0000000f2ea87210 */ /* 0x000fe20007f7e0ff */
[----:B------:R-:W-:Y:S01]  /*0c80*/  IMAD.WIDE R50, R39, 0x4, R50 ;  /* 0x0000000427327825 */ /* 0x000fe200078e0232 */
[----:B------:R-:W-:-:S03]  /*0c90*/  SHF.R.U32.HI R35, RZ, 0x1c, R57 ;  /* 0x0000001cff237819 */ /* 0x000fc60000011639 */
[----:B------:R-:W-:Y:S01]  /*0ca0*/  IMAD.X R169, R47, 0x1, R21, P3 ;  /* 0x000000012fa97824 */ /* 0x000fe200018e0615 */
[----:B------:R-:W-:Y:S01]  /*0cb0*/  IADD3 R62, P3, R50, R15, RZ ;  /* 0x0000000f323e7210 */ /* 0x000fe20007f7e0ff */
[----:B------:R-:W3:Y:S01]  /*0cc0*/  LDG.E.EL.64 R46, desc[UR8][R48.64+0x10] ;  /* 0x00001008302e7981 */ /* 0x000ee2000c2e1b00 */
[----:B------:R-:W-:-:S03]  /*0cd0*/  LOP3.LUT R35, R35, 0x8, RZ, 0xc0, !PT ;  /* 0x0000000823237812 */ /* 0x000fc600078ec0ff */
[----:B------:R-:W-:Y:S01]  /*0ce0*/  IMAD.X R63, R51, 0x1, R21, P3 ;  /* 0x00000001333f7824 */ /* 0x000fe200018e0615 */
[----:B------:R-:W-:-:S05]  /*0cf0*/  IADD3 R12, P3, R56, R35, RZ ;  /* 0x00000023380c7210 */ /* 0x000fca0007f7e0ff */
[----:B------:R-:W-:Y:S01]  /*0d00*/  IMAD.X R8, RZ, RZ, R57, P3 ;  /* 0x000000ffff087224 */ /* 0x000fe200018e0639 */
[----:B------:R-:W-:Y:S01]  /*0d10*/  IADD3 R22, P3, R12, R29, RZ ;  /* 0x0000001d0c167210 */ /* 0x000fe20007f7e0ff */
[----:B------:R-:W-:Y:S04]  /*0d20*/  STL [R1+0x20], R92 ;  /* 0x0000205c01007387 */ /* 0x000fe80000100800 */
[----:B------:R-:W-:Y:S01]  /*0d30*/  IMAD.X R35, R8, 0x1, R31, P3 ;  /* 0x0000000108237824 */ /* 0x000fe200018e061f */
[----:B------:R-:W-:Y:S01]  /*0d40*/  IADD3 R50, P3, R37, UR16, RZ ;  /* 0x0000001025327c10 */ /* 0x000fe2000ff7e0ff */
[----:B------:R-:W-:Y:S02]  /*0d50*/  IMAD.SHL.U32 R60, R22, 0x4, RZ ;  /* 0x00000004163c7824 */ /* 0x000fe400078e00ff */
[----:B------:R-:W-:Y:S01]  /*0d60*/  IMAD.SHL.U32 R65, R28, 0x8, RZ ;  /* 0x000000081c417824 */ /* 0x000fe200078e00ff */
[----:B------:R-:W-:-:S02]  /*0d70*/  IADD3.X R51, R26, UR17, RZ, P3, !PT ;  /* 0x000000111a337c10 */ /* 0x000fc40009ffe4ff */
[----:B------:R-:W-:Y:S01]  /*0d80*/  SHF.L.U64.HI R61, R28, 0x3, R61 ;  /* 0x000000031c3d7819 */ /* 0x000fe2000001023d */
[----:B------:R-:W-:Y:S01]  /*0d90*/  IMAD.SHL.U32 R69, R19, 0x8, RZ ;  /* 0x0000000813457824 */ /* 0x000fe200078e00ff */
[----:B------:R-:W-:Y:S01]  /*0da0*/  SHF.L.U64.HI R35, R22, 0x2, R35 ;  /* 0x0000000216237819 */ /* 0x000fe20000010223 */
[----:B------:R-:W4:Y:S01]  /*0db0*/  LDG.E.EL.64 R48, desc[UR8][R48.64+0x20] ;  /* 0x0000200830307981 */ /* 0x000f22000c2e1b00 */
[----:B------:R-:W-:Y:S01]  /*0dc0*/  IADD3 R56, P3, R60, UR10, RZ ;  /* 0x0000000a3c387c10 */ /* 0x000fe2000ff7e0ff */
[----:B------:R-:W-:-:S03]  /*0dd0*/  IMAD.WIDE.U32 R50, R27, 0x4, R50 ;  /* 0x000000041b327825 */ /* 0x000fc600078e0032 */
[----:B------:R-:W-:Y:S02]  /*0de0*/  IADD3.X R57, R35, UR11, RZ, P3, !PT ;  /* 0x0000000b23397c10 */ /* 0x000fe40009ffe4ff */
        /* <DEDUP_REMOVED lines=14> */
[----:B------:R-:W-:Y:S02]  /*0ed0*/  IADD3 R148, P3, R56, R15, RZ ;  /* 0x0000000f38947210 */ /* 0x000fe40007f7e0ff */
[----:B------:R-:W-:-:S03]  /*0ee0*/  LOP3.LUT R37, R37, 0x8, RZ, 0xc0, !PT ;  /* 0x0000000825257812 */ /* 0x000fc600078ec0ff */
[----:B------:R-:W-:Y:S01]  /*0ef0*/  IMAD.X R149, R57, 0x1, R21, P3 ;  /* 0x0000000139957824 */ /* 0x000fe200018e0615 */
[----:B------:R-:W-:Y:S01]  /*0f00*/  IADD3 R37, P3, R32, R37, RZ ;  /* 0x0000002520257210 */ /* 0x000fe20007f7e0ff */
[----:B------:R-:W-:Y:S04]  /*0f10*/  STL [R1+0x80], R5 ;  /* 0x0000800501007387 */ /* 0x000fe80000100800 */
[----:B------:R-:W-:Y:S04]  /*0f20*/  STL [R1+0x84], R24 ;  /* 0x0000841801007387 */ /* 0x000fe80000100800 */
[----:B------:R0:W-:Y:S02]  /*0f30*/  STL [R1+0x88], R17 ;  /* 0x0000881101007387 */ /* 0x0001e40000100800 */
[----:B0-----:R-:W-:Y:S01]  /*0f40*/  IMAD.X R17, RZ, RZ, R33, P3 ;  /* 0x000000ffff117224 */ /* 0x001fe200018e0621 */
[----:B------:R-:W-:-:S05]  /*0f50*/  IADD3 R22, P3, R65, R37, RZ ;  /* 0x0000002541167210 */ /* 0x000fca0007f7e0ff */
[----:B------:R-:W-:Y:S01]  /*0f60*/  IMAD.X R33, R61, 0x1, R17, P3 ;  /* 0x000000013d217824 */ /* 0x000fe200018e0611 */
[----:B------:R-:W-:Y:S01]  /*0f70*/  IADD3 R56, P3, R60, UR16, RZ ;  /* 0x000000103c387c10 */ /* 0x000fe2000ff7e0ff */
[----:B------:R-:W-:-:S03]  /*0f80*/  IMAD.SHL.U32 R60, R22, 0x4, RZ ;  /* 0x00000004163c7824 */ /* 0x000fc600078e00ff */
[----:B------:R-:W-:Y:S02]  /*0f90*/  IADD3.X R57, R35, UR17, RZ, P3, !PT ;  /* 0x0000001123397c10 */ /* 0x000fe40009ffe4ff */
[----:B------:R-:W-:Y:S02]  /*0fa0*/  SHF.L.U64.HI R28, R22, 0x2, R33 ;  /* 0x00000002161c7819 */ /* 0x000fe40000010221 */
[----:B------:R-:W-:Y:S01]  /*0fb0*/  IADD3 R50, P3, R60, UR10, RZ ;  /* 0x0000000a3c327c10 */ /* 0x000fe2000ff7e0ff */
[----:B------:R-:W-:Y:S01]  /*0fc0*/  IMAD.WIDE.U32 R56, R27, 0x4, R56 ;  /* 0x000000041b387825 */ /* 0x000fe200078e0038 */
[----:B------:R-:W5:Y:S02]  /*0fd0*/  LDG.E.EL.64 R32, desc[UR8][R54.64+0x10] ;  /* 0x0000100836207981 */ /* 0x000f64000c2e1b00 */
[----:B------:R-:W-:Y:S02]  /*0fe0*/  IADD3.X R51, R28, UR11, RZ, P3, !PT ;  /* 0x0000000b1c337c10 */ /* 0x000fe40009ffe4ff */
[----:B------:R-:W-:Y:S01]  /*0ff0*/  IADD3 R162, P3, R56, R30, RZ ;  /* 0x0000001e38a27210 */ /* 0x000fe20007f7e0ff */
[----:B------:R-:W-:Y:S01]  /*1000*/  IMAD.WIDE R50, R23, 0x4, R50 ;  /* 0x0000000417327825 */ /* 0x000fe200078e0232 */
[----:B------:R-:W-:Y:S01]  /*1010*/  SHF.R.U32.HI R35, RZ, 0x1c, R45 ;  /* 0x0000001cff237819 */ /* 0x000fe2000001162d */
[----:B------:R0:W-:Y:S02]  /*1020*/  STL [R1+0x8c], R18 ;  /* 0x00008c1201007387 */ /* 0x0001e40000100800 */
[----:B------:R-:W-:Y:S01]  /*1030*/  IMAD.X R163, R57, 0x1, R10, P3 ;  /* 0x0000000139a37824 */ /* 0x000fe200018e060a */
[----:B------:R-:W-:Y:S01]  /*1040*/  IADD3 R102, P3, R50, R11, RZ ;  /* 0x0000000b32667210 */ /* 0x000fe20007f7e0ff */
[----:B------:R-:W4:Y:S04]  /*1050*/  LDG.E.EL.64 R54, desc[UR8][R54.64+0x20] ;  /* 0x0000200836367981 */ /* 0x000f28000c2e1b00 */
        /* <DEDUP_REMOVED lines=8> */
[----:B------:R-:W-:-:S03]  /*10e0*/  LOP3.LUT R35, R35, 0x8, RZ, 0xc0, !PT ;  /* 0x0000000823237812 */ /* 0x000fc600078ec0ff */
[--C-:B------:R-:W-:Y:S01]  /*10f0*/  IMAD.X R199, R51, 0x1, R21.reuse, P3 ;  /* 0x0000000133c77824 */ /* 0x100fe200018e0615 */
[----:B------:R-:W-:Y:S01]  /*1100*/  IADD3 R196, P3, R56, R15, RZ ;  /* 0x0000000f38c47210 */ /* 0x000fe20007f7e0ff */
[----:B------:R-:W4:Y:S04]  /*1110*/  LDG.E.EL.64 R50, desc[UR8][R42.64+0x10] ;  /* 0x000010082a327981 */ /* 0x000f28000c2e1b00 */
[----:B------:R-:W-:Y:S01]  /*1120*/  IMAD.X R197, R57, 0x1, R21, P3 ;  /* 0x0000000139c57824 */ /* 0x000fe200018e0615 */
[----:B------:R-:W-:-:S05]  /*1130*/  IADD3 R22, P3, R44, R35, RZ ;  /* 0x000000232c167210 */ /* 0x000fca0007f7e0ff */
[----:B------:R-:W-:Y:S01]  /*1140*/  IMAD.X R7, RZ, RZ, R45, P3 ;  /* 0x000000ffff077224 */ /* 0x000fe200018e062d */
[----:B------:R-:W-:Y:S01]  /*1150*/  IADD3 R26, P3, R22, R65, RZ ;  /* 0x00000041161a7210 */ /* 0x000fe20007f7e0ff */
[----:B------:R1:W-:Y:S04]  /*1160*/  STL [R1+0x7c], R34 ;  /* 0x00007c2201007387 */ /* 0x0003e80000100800 */
[----:B------:R-:W-:Y:S01]  /*1170*/  IMAD.X R35, R7, 0x1, R61, P3 ;  /* 0x0000000107237824 */ /* 0x000fe200018e063d */
[----:B------:R-:W-:Y:S01]  /*1180*/  IADD3 R44, P3, R60, UR16, RZ ;  /* 0x000000103c2c7c10 */ /* 0x000fe2000ff7e0ff */
[----:B------:R-:W-:Y:S01]  /*1190*/  IMAD.SHL.U32 R64, R26, 0x4, RZ ;  /* 0x000000041a407824 */ /* 0x000fe200078e00ff */
[----:B------:R-:W-:Y:S01]  /*11a0*/  SHF.L.U64.HI R68, R19, 0x3, R14 ;  /* 0x0000000313447819 */ /* 0x000fe2000001020e */
[----:B------:R-:W4:Y:S01]  /*11b0*/  LDG.E.EL.64 R42, desc[UR8][R42.64+0x20] ;  /* 0x000020082a2a7981 */ /* 0x000f22000c2e1b00 */
[----:B------:R-:W-:-:S02]  /*11c0*/  IADD3.X R45, R28, UR17, RZ, P3, !PT ;  /* 0x000000111c2d7c10 */ /* 0x000fc40009ffe4ff */
[----:B------:R-:W-:Y:S02]  /*11d0*/  SHF.L.U64.HI R60, R26, 0x2, R35 ;  /* 0x000000021a3c7819 */ /* 0x000fe40000010223 */
        /* <DEDUP_REMOVED lines=15> */
[----:B--2---:R-:W-:-:S03]  /*12d0*/  SHF.R.U32.HI R35, RZ, 0x1c, R41 ;  /* 0x0000001cff237819 */ /* 0x004fc60000011629 */
[----:B------:R-:W-:Y:S01]  /*12e0*/  IMAD.X R175, R45, 0x1, R21, P3 ;  /* 0x000000012daf7824 */ /* 0x000fe200018e0615 */
[----:B------:R-:W-:Y:S01]  /*12f0*/  IADD3 R184, P3, R56, R15, RZ ;  /* 0x0000000f38b87210 */ /* 0x000fe20007f7e0ff */
[----:B------:R-:W2:Y:S01]  /*1300*/  LDG.E.EL.64 R44, desc[UR8][R58.64+0x10] ;  /* 0x000010083a2c7981 */ /* 0x000ea2000c2e1b00 */
        /* <DEDUP_REMOVED lines=8> */
[----:B------:R-:W-:Y:S02]  /*1390*/  IADD3.X R41, R60, UR17, RZ, P3, !PT ;  /* 0x000000113c297c10 */ /* 0x000fe40009ffe4ff */
        /* <DEDUP_REMOVED lines=27> */
[----:B------:R-:W-:Y:S01]  /*1550*/  IMAD.SHL.U32 R65, R26, 0x4, RZ ;  /* 0x000000041a417824 */ /* 0x000fe200078e00ff */
[----:B0-----:R-:W2:Y:S02]  /*1560*/  LDL R18, [R1+0x3c] ;  /* 0x00003c0001127983 */ /* 0x001ea40000100800 */
[----:B------:R-:W-:-:S02]  /*1570*/  IADD3.X R57, R64, UR17, RZ, P3, !PT ;  /* 0x0000001140397c10 */ /* 0x000fc40009ffe4ff */
[----:B------:R-:W-:Y:S01]  /*1580*/  SHF.L.U64.HI R26, R26, 0x2, R35 ;  /* 0x000000021a1a7819 */ /* 0x000fe20000010223 */
[----:B------:R-:W2:Y:S01]  /*1590*/  LDG.E.EL.64 R52, desc[UR8][R58.64+0x30] ;  /* 0x000030083a347981 */ /* 0x000ea2000c2e1b00 */
[----:B------:R-:W-:Y:S01]  /*15a0*/  IADD3 R60, P3, R65, UR10, RZ ;  /* 0x0000000a413c7c10 */ /* 0x000fe2000ff7e0ff */
[----:B------:R-:W-:-:S03]  /*15b0*/  IMAD.WIDE.U32 R56, R27, 0x4, R56 ;  /* 0x000000041b387825 */ /* 0x000fc600078e0038 */
[----:B------:R-:W-:Y:S02]  /*15c0*/  IADD3.X R61, R26, UR11, RZ, P3, !PT ;  /* 0x0000000b1a3d7c10 */ /* 0x000fe40009ffe4ff */
[----:B------:R-:W-:Y:S01]  /*15d0*/  IADD3 R108, P3, R56, R30, RZ ;  /* 0x0000001e386c7210 */ /* 0x000fe20007f7e0ff */
[----:B------:R-:W-:Y:S01]  /*15e0*/  IMAD.WIDE R60, R23, 0x4, R60 ;  /* 0x00000004173c7825 */ /* 0x000fe200078e023c */
[----:B---3--:R-:W-:Y:S01]  /*15f0*/  SHF.R.U32.HI R35, RZ, 0x1c, R47 ;  /* 0x0000001cff237819 */ /* 0x008fe2000001162f */
[----:B------:R-:W3:Y:S02]  /*1600*/  LDG.E.EL.64 R58, desc[UR8][R58.64+0x20] ;  /* 0x000020083a3a7981 */ /* 0x000ee4000c2e1b00 */
        /* <DEDUP_REMOVED lines=9> */
[----:B------:R-:W-:-:S04]  /*16a0*/  IMAD.WIDE R60, R39, 0x4, R60 ;  /* 0x00000004273c7825 */ /* 0x000fc800078e023c */
[----:B------:R-:W-:Y:S01]  /*16b0*/  IMAD.X R179, R57, 0x1, R21, P3 ;  /* 0x0000000139b37824 */ /* 0x000fe200018e0615 */
[----:B------:R-:W-:Y:S02]  /*16c0*/  IADD3 R180, P3, R60, R15, RZ ;  /* 0x0000000f3cb47210 */ /* 0x000fe40007f7e0ff */
[----:B------:R-:W-:-:S03]  /*16d0*/  LOP3.LUT R35, R35, 0x8, RZ, 0xc0, !PT ;  /* 0x0000000823237812 */ /* 0x000fc600078ec0ff */
[----:B------:R-:W-:Y:S01]  /*16e0*/  IMAD.X R181, R61, 0x1, R21, P3 ;  /* 0x000000013db57824 */ /* 0x000fe200018e0615 */
[----:B------:R-:W-:-:S04]  /*16f0*/  IADD3 R56, P3, R65, UR16, RZ ;  /* 0x0000001041387c10 */ /* 0x000fc8000ff7e0ff */
[----:B------:R-:W-:Y:S02]  /*1700*/  IADD3.X R57, R26, UR17, RZ, P3, !PT ;  /* 0x000000111a397c10 */ /* 0x000fe40009ffe4ff */
[----:B------:R-:W-:-:S05]  /*1710*/  IADD3 R35, P3, R46, R35, RZ ;  /* 0x000000232e237210 */ /* 0x000fca0007f7e0ff */
[----:B------:R-:W-:Y:S01]  /*1720*/  IMAD.X R24, RZ, RZ, R47, P3 ;  /* 0x000000ffff187224 */ /* 0x000fe200018e062f */
[----:B------:R-:W-:Y:S01]  /*1730*/  IADD3 R14, P3, R69, R35, RZ ;  /* 0x00000023450e7210 */ /* 0x000fe20007f7e0ff */
[----:B------:R-:W-:-:S04]  /*1740*/  IMAD.WIDE.U32 R46, R27, 0x4, R56 ;  /* 0x000000041b2e7825 */ /* 0x000fc800078e0038 */
[----:B------:R-:W-:Y:S01]  /*1750*/  IMAD.X R19, R68, 0x1, R24, P3 ;  /* 0x0000000144137824 */ /* 0x000fe200018e0618 */
[----:B------:R-:W-:Y:S01]  /*1760*/  IADD3 R46, P3, R46, R30, RZ ;  /* 0x0000001e2e2e7210 */ /* 0x000fe20007f7e0ff */
[----:B------:R-:W-:-:S03]  /*1770*/  IMAD.SHL.U32 R26, R14, 0x4, RZ ;  /* 0x000000040e1a7824 */ /* 0x000fc600078e00ff */
[----:B------:R-:W-:Y:S01]  /*1780*/  SHF.L.U64.HI R19, R14, 0x2, R19 ;  /* 0x000000020e137819 */ /* 0x000fe20000010213 */
        /* <DEDUP_REMOVED lines=17> */
[----:B------:R-:W-:Y:S01]  /*18a0*/  IMAD.WIDE.U32 R64, R27, 0x4, R64 ;  /* 0x000000041b407825 */ /* 0x000fe200078e0040 */
[----:B-----5:R-:W-:-:S03]  /*18b0*/  SHF.R.U32.HI R19, RZ, 0x1c, R33 ;  /* 0x0000001cff137819 */ /* 0x020fc60000011621 */
[----:B------:R-:W-:Y:S01]  /*18c0*/  IMAD.X R193, R57, 0x1, R21, P3 ;  /* 0x0000000139c17824 */ /* 0x000fe200018e0615 */
[----:B------:R-:W-:Y:S02]  /*18d0*/  IADD3 R110, P3, R64, R30, RZ ;  /* 0x0000001e406e7210 */ /* 0x000fe40007f7e0ff */
[----:B------:R-:W-:-:S03]  /*18e0*/  LOP3.LUT R19, R19, 0x8, RZ, 0xc0, !PT ;  /* 0x0000000813137812 */ /* 0x000fc600078ec0ff */
[----:B------:R-:W-:Y:S01]  /*18f0*/  IMAD.X R111, R65, 0x1, R10, P3 ;  /* 0x00000001416f7824 */ /* 0x000fe200018e060a */
[----:B------:R-:W-:-:S05]  /*1900*/  IADD3 R32, P3, R32, R19, RZ ;  /* 0x0000001320207210 */ /* 0x000fca0007f7e0ff */
[----:B------:R-:W-:Y:S01]  /*1910*/  IMAD.X R219, RZ, RZ, R33, P3 ;  /* 0x000000ffffdb7224 */ /* 0x000fe200018e0621 */
[----:B------:R-:W-:-:S05]  /*1920*/  IADD3 R14, P3, R32, R69, RZ ;  /* 0x00000045200e7210 */ /* 0x000fca0007f7e0ff */
[----:B------:R-:W-:Y:S02]  /*1930*/  IMAD.X R19, R219, 0x1, R68, P3 ;  /* 0x00000001db137824 */ /* 0x000fe400018e0644 */
[----:B------:R-:W-:-:S03]  /*1940*/  IMAD.SHL.U32 R26, R14, 0x4, RZ ;  /* 0x000000040e1a7824 */ /* 0x000fc600078e00ff */
[----:B------:R-:W-:Y:S02]  /*1950*/  SHF.L.U64.HI R19, R14, 0x2, R19 ;  /* 0x000000020e137819 */ /* 0x000fe40000010213 */
        /* <DEDUP_REMOVED lines=17> */
[----:B----4-:R-:W-:-:S03]  /*1a70*/  SHF.R.U32.HI R19, RZ, 0x1c, R51 ;  /* 0x0000001cff137819 */ /* 0x010fc60000011633 */
[----:B------:R-:W-:Y:S01]  /*1a80*/  IMAD.X R171, R57, 0x1, R21, P3 ;  /* 0x0000000139ab7824 */ /* 0x000fe200018e0615 */
[----:B------:R-:W-:Y:S02]  /*1a90*/  IADD3 R72, P3, R64, R30, RZ ;  /* 0x0000001e40487210 */ /* 0x000fe40007f7e0ff */
[----:B------:R-:W-:-:S03]  /*1aa0*/  LOP3.LUT R19, R19, 0x8, RZ, 0xc0, !PT ;  /* 0x0000000813137812 */ /* 0x000fc600078ec0ff */
[----:B------:R-:W-:Y:S01]  /*1ab0*/  IMAD.X R73, R65, 0x1, R10, P3 ;  /* 0x0000000141497824 */ /* 0x000fe200018e060a */
[----:B------:R-:W-:Y:S01]  /*1ac0*/  IADD3 R26, P3, R50, R19, RZ ;  /* 0x00000013321a7210 */ /* 0x000fe20007f7e0ff */
[----:B------:R-:W0:Y:S04]  /*1ad0*/  LDC.64 R64, c[0x0][0x260] ;  /* 0x00009800ff407b82 */ /* 0x000e280000000a00 */
[----:B-1----:R-:W-:Y:S01]  /*1ae0*/  IMAD.X R34, RZ, RZ, R51, P3 ;  /* 0x000000ffff227224 */ /* 0x002fe200018e0633 */
        /* <DEDUP_REMOVED lines=21> */
[----:B--2---:R-:W-:-:S03]  /*1c40*/  SHF.R.U32.HI R19, RZ, 0x1c, R45 ;  /* 0x0000001cff137819 */ /* 0x004fc6000001162d */
        /* <DEDUP_REMOVED lines=20> */
[----:B------:R-:W-:Y:S01]  /*1d90*/  IADD3 R56, P3, R68, UR14, RZ ;  /* 0x0000000e44387c10 */ /* 0x000fe2000ff7e0ff */
[----:B0-----:R-:W-:-:S03]  /*1da0*/  IMAD.WIDE.U32 R44, R18, 0x8, R64 ;  /* 0x00000008122c7825 */ /* 0x001fc600078e0040 */
[----:B------:R-:W-:Y:S02]  /*1db0*/  IADD3.X R57, R33, UR15, RZ, P3, !PT ;  /* 0x0000000f21397c10 */ /* 0x000fe40009ffe4ff */
[----:B------:R-:W-:Y:S01]  /*1dc0*/  IADD3 R64, P3, R68, UR16, RZ ;  /* 0x0000001044407c10 */ /* 0x000fe2000ff7e0ff */
[----:B------:R-:W2:Y:S01]  /*1dd0*/  LDG.E.EL.64 R44, desc[UR8][R44.64] ;  /* 0x000000082c2c7981 */ /* 0x000ea2000c2e1b00 */
[----:B------:R-:W-:Y:S02]  /*1de0*/  IMAD.WIDE R56, R39, 0x4, R56 ;  /* 0x0000000427387825 */ /* 0x000fe400078e0238 */
[----:B------:R-:W-:Y:S02]  /*1df0*/  IADD3.X R65, R33, UR17, RZ, P3, !PT ;  /* 0x0000001121417c10 */ /* 0x000fe40009ffe4ff */
[----:B------:R-:W-:Y:S01]  /*1e00*/  IADD3 R84, P3, R56, R15, RZ ;  /* 0x0000000f38547210 */ /* 0x000fe20007f7e0ff */
[----:B------:R-:W-:Y:S01]  /*1e10*/  IMAD.WIDE.U32 R64, R27, 0x4, R64 ;  /* 0x000000041b407825 */ /* 0x000fe200078e0040 */
[----:B------:R-:W-:-:S03]  /*1e20*/  SHF.R.U32.HI R33, RZ, 0x1c, R53 ;  /* 0x0000001cff217819 */ /* 0x000fc60000011635 */
        /* <DEDUP_REMOVED lines=19> */
[----:B------:R-:W-:-:S03]  /*1f60*/  SHF.R.U32.HI R33, RZ, 0x1c, R49 ;  /* 0x0000001cff217819 */ /* 0x000fc60000011631 */
[----:B------:R-:W-:Y:S01]  /*1f70*/  IMAD.X R121, R57, 0x1, R21, P3 ;  /* 0x0000000139797824 */ /* 0x000fe200018e0615 */
[----:B------:R-:W-:Y:S02]  /*1f80*/  IADD3 R52, P3, R86, UR14, RZ ;  /* 0x0000000e56347c10 */ /* 0x000fe4000ff7e0ff */
[----:B------:R-:W-:Y:S02]  /*1f90*/  LOP3.LUT R33, R33, 0x8, RZ, 0xc0, !PT ;  /* 0x0000000821217812 */ /* 0x000fe400078ec0ff */
[----:B------:R-:W-:Y:S01]  /*1fa0*/  IADD3.X R53, R29, UR15, RZ, P3, !PT ;  /* 0x0000000f1d357c10 */ /* 0x000fe20009ffe4ff */
[C---:B------:R-:W-:Y:S01]  /*1fb0*/  IMAD.SHL.U32 R76, R25.reuse, 0x8, RZ ;  /* 0x00000008194c7824 */ /* 0x040fe200078e00ff */
[----:B------:R-:W-:Y:S02]  /*1fc0*/  IADD3 R33, P3, R48, R33, RZ ;  /* 0x0000002130217210 */ /* 0x000fe40007f7e0ff */
[----:B------:R-:W-:Y:S01]  /*1fd0*/  SHF.L.U64.HI R77, R25, 0x3, R20 ;  /* 0x00000003194d7819 */ /* 0x000fe20000010214 */
[----:B------:R-:W-:-:S04]  /*1fe0*/  IMAD.WIDE R52, R39, 0x4, R52 ;  /* 0x0000000427347825 */ /* 0x000fc800078e0234 */
[----:B------:R-:W-:Y:S01]  /*1ff0*/  IMAD.X R5, RZ, RZ, R49, P3 ;  /* 0x000000ffff057224 */ /* 0x000fe200018e0631 */
[----:B------:R-:W-:-:S05]  /*2000*/  IADD3 R20, P3, R76, R33, RZ ;  /* 0x000000214c147210 */ /* 0x000fca0007f7e0ff */
        /* <DEDUP_REMOVED lines=22> */
[----:B------:R-:W-:-:S03]  /*2170*/  SHF.R.U32.HI R31, RZ, 0x1c, R55 ;  /* 0x0000001cff1f7819 */ /* 0x000fc60000011637 */
[----:B------:R-:W-:Y:S01]  /*2180*/  IMAD.X R69, R49, 0x1, R21, P3 ;  /* 0x0000000131457824 */ /* 0x000fe200018e0615 */
[----:B------:R-:W-:Y:S02]  /*2190*/  IADD3 R48, P3, R56, R30, RZ ;  /* 0x0000001e38307210 */ /* 0x000fe40007f7e0ff */
[----:B------:R-:W-:Y:S01]  /*21a0*/  LOP3.LUT R31, R31, 0x8, RZ, 0xc0, !PT ;  /* 0x000000081f1f7812 */ /* 0x000fe200078ec0ff */
[----:B------:R-:W-:Y:S02]  /*21b0*/  STL [R1+0x44], R8 ;  /* 0x0000440801007387 */ /* 0x000fe40000100800 */
[----:B------:R-:W-:Y:S01]  /*21c0*/  IMAD.X R49, R57, 0x1, R10, P3 ;  /* 0x0000000139317824 */ /* 0x000fe200018e060a */
[----:B------:R-:W-:Y:S01]  /*21d0*/  IADD3 R31, P3, R54, R31, RZ ;  /* 0x0000001f361f7210 */ /* 0x000fe20007f7e0ff */
[----:B------:R-:W-:Y:S04]  /*21e0*/  STL [R1+0x24], R17 ;  /* 0x0000241101007387 */ /* 0x000fe80000100800 */
[----:B------:R-:W-:Y:S04]  /*21f0*/  STL [R1+0x34], R7 ;  /* 0x0000340701007387 */ /* 0x000fe80000100800 */
[----:B------:R-:W-:Y:S04]  /*2200*/  STL [R1+0x48], R6 ;  /* 0x0000480601007387 */ /* 0x000fe80000100800 */
[----:B------:R-:W-:Y:S04]  /*2210*/  STL [R1+0x28], R24 ;  /* 0x0000281801007387 */ /* 0x000fe80000100800 */
[----:B------:R-:W-:Y:S04]  /*2220*/  STL [R1+0x38], R219 ;  /* 0x000038db01007387 */ /* 0x000fe80000100800 */
[----:B------:R0:W-:Y:S02]  /*2230*/  STL [R1+0x90], R18 ;  /* 0x0000901201007387 */ /* 0x0001e40000100800 */
[----:B0-----:R-:W-:Y:S01]  /*2240*/  IMAD.X R18, RZ, RZ, R55, P3 ;  /* 0x000000ffff127224 */ /* 0x001fe200018e0637 */
        /* <DEDUP_REMOVED lines=44> */
[----:B------:R-:W-:-:S04]  /*2510*/  IADD3 R70, P3, R70, UR16, RZ ;  /* 0x0000001046467c10 */ /* 0x000fc8000ff7e0ff */
[----:B------:R-:W-:-:S03]  /*2520*/  IADD3.X R71, R20, UR17, RZ, P3, !PT ;  /* 0x0000001114477c10 */ /* 0x000fc60009ffe4ff */
[----:B------:R-:W-:Y:S01]  /*2530*/  IMAD.WIDE.U32 R70, R27, 0x4, R70 ;  /* 0x000000041b467825 */ /* 0x000fe200078e0046 */
[----:B---3--:R-:W-:-:S03]  /*2540*/  SHF.R.U32.HI R87, RZ, 0x1c, R59 ;  /* 0x0000001cff577819 */ /* 0x008fc6000001163b */
[----:B------:R-:W-:Y:S01]  /*2550*/  IMAD.WIDE R64, R39, 0x4, R64 ;  /* 0x0000000427407825 */ /* 0x000fe200078e0240 */
[----:B------:R-:W-:Y:S02]  /*2560*/  IADD3 R144, P3, R70, R30, RZ ;  /* 0x0000001e46907210 */ /* 0x000fe40007f7e0ff */
[----:B------:R-:W-:-:S03]  /*2570*/  LOP3.LUT R87, R87, 0x8, RZ, 0xc0, !PT ;  /* 0x0000000857577812 */ /* 0x000fc600078ec0ff */
[----:B------:R-:W-:Y:S01]  /*2580*/  IMAD.X R145, R71, 0x1, R10, P3 ;  /* 0x0000000147917824 */ /* 0x000fe200018e060a */
[----:B------:R-:W-:-:S05]  /*2590*/  IADD3 R70, P3, R64, R15, RZ ;  /* 0x0000000f40467210 */ /* 0x000fca0007f7e0ff */
        /* <DEDUP_REMOVED lines=13> */
[----:B------:R-:W-:Y:S01]  /*2670*/  IMAD.WIDE R58, R13, 0x4, R58 ;  /* 0x000000040d3a7825 */ /* 0x000fe200078e023a */
[----:B--2---:R-:W-:-:S03]  /*2680*/  R2UR UR5, R45 ;  /* 0x000000002d0572ca */ /* 0x004fc600000e0000 */
[----:B------:R-:W-:Y:S01]  /*2690*/  IMAD.X R77, R65, 0x1, R16, P3 ;  /* 0x00000001414d7824 */ /* 0x000fe200018e0610 */
[----:B------:R-:W-:-:S05]  /*26a0*/  IADD3 R190, P3, R58, R15, RZ ;  /* 0x0000000f3abe7210 */ /* 0x000fca0007f7e0ff */
[----:B------:R-:W-:Y:S01]  /*26b0*/  IMAD.X R191, R59, 0x1, R21, P3 ;  /* 0x000000013bbf7824 */ /* 0x000fe200018e0615 */
[----:B------:R-:W-:Y:S02]  /*26c0*/  IADD3 R58, P3, R90, UR14, RZ ;  /* 0x0000000e5a3a7c10 */ /* 0x000fe4000ff7e0ff */
[----:B------:R-:W-:Y:S02]  /*26d0*/  R2UR UR4, R44 ;  /* 0x000000002c0472ca */ /* 0x000fe400000e0000 */
[----:B------:R-:W-:Y:S02]  /*26e0*/  IADD3.X R59, R87, UR15, RZ, P3, !PT ;  /* 0x0000000f573b7c10 */ /* 0x000fe40009ffe4ff */
[----:B------:R-:W-:Y:S01]  /*26f0*/  IADD3 R44, P3, R90, UR16, RZ ;  /* 0x000000105a2c7c10 */ /* 0x000fe2000ff7e0ff */
[----:B------:R-:W-:Y:S01]  /*2700*/  USHF.R.U32.HI UR6, URZ, 0x1c, UR5 ;  /* 0x0000001c3f067899 */ /* 0x000fe20008011605 */
[----:B------:R-:W-:Y:S02]  /*2710*/  IMAD.WIDE R58, R39, 0x4, R58 ;  /* 0x00000004273a7825 */ /* 0x000fe400078e023a */
[----:B------:R-:W-:Y:S01]  /*2720*/  IADD3.X R45, R87, UR17, RZ, P3, !PT ;  /* 0x00000011572d7c10 */ /* 0x000fe20009ffe4ff */
[----:B------:R-:W-:Y:S01]  /*2730*/  ULOP3.LUT UR6, UR6, 0x8, URZ, 0xc0, !UPT ;  /* 0x0000000806067892 */ /* 0x000fe2000f8ec03f */
[----:B------:R-:W-:Y:S01]  /*2740*/  IADD3 R128, P3, R58, R15, RZ ;  /* 0x0000000f3a807210 */ /* 0x000fe20007f7e0ff */
[----:B------:R-:W-:-:S02]  /*2750*/  IMAD.WIDE.U32 R44, R27, 0x4, R44 ;  /* 0x000000041b2c7825 */ /* 0x000fc400078e002c */
[----:B------:R-:W-:Y:S02]  /*2760*/  UIADD3 UR6, UP0, UR4, UR6, URZ ;  /* 0x0000000604067290 */ /* 0x000fe4000ff1e03f */
[----:B------:R-:W-:Y:S02]  /*2770*/  IMAD.X R129, R59, 0x1, R21, P3 ;  /* 0x000000013b817824 */ /* 0x000fe400018e0615 */
[----:B------:R-:W-:Y:S01]  /*2780*/  UIADD3.X UR7, URZ, UR5, URZ, UP0, !UPT ;  /* 0x000000053f077290 */ /* 0x000fe200087fe43f */
[----:B------:R-:W-:Y:S01]  /*2790*/  IADD3 R90, P3, R44, R30, RZ ;  /* 0x0000001e2c5a7210 */ /* 0x000fe20007f7e0ff */
[----:B------:R-:W-:Y:S02]  /*27a0*/  USHF.L.U32 UR18, UR6, 0x3, URZ ;  /* 0x0000000306127899 */ /* 0x000fe4000800063f */
[----:B------:R-:W-:Y:S02]  /*27b0*/  USHF.L.U64.HI UR7, UR6, 0x3, UR7 ;  /* 0x0000000306077899 */ /* 0x000fe40008010207 */
[----:B------:R-:W-:-:S02]  /*27c0*/  IMAD.X R91, R45, 0x1, R10, P3 ;  /* 0x000000012d5b7824 */ /* 0x000fc400018e060a */
[----:B------:R-:W-:-:S04]  /*27d0*/  IADD3 R44, P3, R38, UR18, RZ ;  /* 0x00000012262c7c10 */ /* 0x000fc8000ff7e0ff */
[----:B------:R-:W-:Y:S01]  /*27e0*/  IADD3.X R45, R92, UR7, RZ, P3, !PT ;  /* 0x000000075c2d7c10 */ /* 0x000fe20009ffe4ff */
[C---:B------:R-:W-:Y:S01]  /*27f0*/  IMAD.SHL.U32 R87, R44.reuse, 0x4, RZ ;  /* 0x000000042c577824 */ /* 0x040fe200078e00ff */
[----:B------:R-:W-:Y:S02]  /*2800*/  IADD3 R58, P3, R86, UR16, RZ ;  /* 0x00000010563a7c10 */ /* 0x000fe4000ff7e0ff */
[----:B------:R-:W-:Y:S02]  /*2810*/  SHF.L.U64.HI R86, R44, 0x2, R45 ;  /* 0x000000022c567819 */ /* 0x000fe4000001022d */
[----:B------:R-:W-:Y:S02]  /*2820*/  IADD3.X R59, R29, UR17, RZ, P3, !PT ;  /* 0x000000111d3b7c10 */ /* 0x000fe40009ffe4ff */
        /* <DEDUP_REMOVED lines=69> */
[----:B------:R-:W-:-:S03]  /*2c80*/  IMAD.WIDE.U32 R86, R27, 0x4, R86 ;  /* 0x000000041b567825 */ /* 0x000fc600078e0056 */
[----:B------:R-:W-:Y:S01]  /*2c90*/  IADD3.X R94, R239, UR7, RZ, P3, !PT ;  /* 0x00000007ef5e7c10 */ /* 0x000fe20009ffe4ff */
[C---:B------:R-:W-:Y:S01]  /*2ca0*/  IMAD.SHL.U32 R215, R29.reuse, 0x4, RZ ;  /* 0x000000041dd77824 */ /* 0x040fe200078e00ff */
[----:B------:R-:W-:Y:S02]  /*2cb0*/  IADD3 R124, P3, R86, R30, RZ ;  /* 0x0000001e567c7210 */ /* 0x000fe40007f7e0ff */
[----:B------:R-:W-:-:S03]  /*2cc0*/  SHF.L.U64.HI R29, R29, 0x2, R94 ;  /* 0x000000021d1d7819 */ /* 0x000fc6000001025e */
[----:B------:R-:W-:Y:S01]  /*2cd0*/  IMAD.X R125, R87, 0x1, R10, P3 ;  /* 0x00000001577d7824 */ /* 0x000fe200018e060a */
[----:B------:R-:W-:-:S04]  /*2ce0*/  IADD3 R86, P3, R215, UR12, RZ ;  /* 0x0000000cd7567c10 */ /* 0x000fc8000ff7e0ff */
[----:B------:R-:W-:Y:S02]  /*2cf0*/  IADD3.X R87, R29, UR13, RZ, P3, !PT ;  /* 0x0000000d1d577c10 */ /* 0x000fe40009ffe4ff */
[----:B------:R-:W-:Y:S01]  /*2d00*/  IADD3 R94, P3, R215, UR14, RZ ;  /* 0x0000000ed75e7c10 */ /* 0x000fe2000ff7e0ff */
[----:B------:R-:W-:Y:S01]  /*2d10*/  USHF.R.U32.HI UR6, URZ, 0x1c, UR5 ;  /* 0x0000001c3f067899 */ /* 0x000fe20008011605 */
[----:B------:R-:W-:Y:S02]  /*2d20*/  IMAD.WIDE R86, R13, 0x4, R86 ;  /* 0x000000040d567825 */ /* 0x000fe400078e0256 */
[----:B------:R-:W-:Y:S01]  /*2d30*/  IADD3.X R95, R29, UR15, RZ, P3, !PT ;  /* 0x0000000f1d5f7c10 */ /* 0x000fe20009ffe4ff */
[----:B------:R-:W-:Y:S01]  /*2d40*/  ULOP3.LUT UR6, UR6, 0x8, URZ, 0xc0, !UPT ;  /* 0x0000000806067892 */ /* 0x000fe2000f8ec03f */
[----:B------:R-:W-:Y:S01]  /*2d50*/  IADD3 R86, P3, R86, R15, RZ ;  /* 0x0000000f56567210 */ /* 0x000fe20007f7e0ff */
[----:B------:R-:W-:Y:S02]  /*2d60*/  IMAD.WIDE R94, R39, 0x4, R94 ;  /* 0x00000004275e7825 */ /* 0x000fe400078e025e */
[----:B------:R-:W-:-:S02]  /*2d70*/  UIADD3 UR6, UP0, UR4, UR6, URZ ;  /* 0x0000000604067290 */ /* 0x000fc4000ff1e03f */
[--C-:B------:R-:W-:Y:S02]  /*2d80*/  IMAD.X R87, R87, 0x1, R21.reuse, P3 ;  /* 0x0000000157577824 */ /* 0x100fe400018e0615 */
[----:B------:R-:W-:Y:S01]  /*2d90*/  UIADD3.X UR7, URZ, UR5, URZ, UP0, !UPT ;  /* 0x000000053f077290 */ /* 0x000fe200087fe43f */
[----:B------:R-:W-:Y:S01]  /*2da0*/  IADD3 R132, P3, R94, R15, RZ ;  /* 0x0000000f5e847210 */ /* 0x000fe20007f7e0ff */
[----:B------:R-:W-:Y:S02]  /*2db0*/  USHF.L.U32 UR18, UR6, 0x3, URZ ;  /* 0x0000000306127899 */ /* 0x000fe4000800063f */
[----:B------:R-:W-:Y:S02]  /*2dc0*/  USHF.L.U64.HI UR7, UR6, 0x3, UR7 ;  /* 0x0000000306077899 */ /* 0x000fe40008010207 */
[----:B------:R-:W-:Y:S02]  /*2dd0*/  IMAD.X R133, R95, 0x1, R21, P3 ;  /* 0x000000015f857824 */ /* 0x000fe400018e0615 */
[----:B------:R-:W-:-:S04]  /*2de0*/  IADD3 R164, P3, R37, UR18, RZ ;  /* 0x0000001225a47c10 */ /* 0x000fc8000ff7e0ff */
[----:B------:R-:W-:Y:S01]  /*2df0*/  IADD3.X R95, R17, UR7, RZ, P3, !PT ;  /* 0x00000007115f7c10 */ /* 0x000fe20009ffe4ff */
[C---:B------:R-:W-:Y:S01]  /*2e00*/  IMAD.SHL.U32 R165, R164.reuse, 0x4, RZ ;  /* 0x00000004a4a57824 */ /* 0x040fe200078e00ff */
[----:B------:R-:W-:Y:S02]  /*2e10*/  IADD3 R126, P3, R215, UR10, RZ ;  /* 0x0000000ad77e7c10 */ /* 0x000fe4000ff7e0ff */
[----:B------:R-:W-:Y:S02]  /*2e20*/  SHF.L.U64.HI R164, R164, 0x2, R95 ;  /* 0x00000002a4a47819 */ /* 0x000fe4000001025f */
        /* <DEDUP_REMOVED lines=23> */
[----:B------:R-:W-:-:S04]  /*2fa0*/  IADD3.X R211, R7, UR7, RZ, P3, !PT ;  /* 0x0000000707d37c10 */ /* 0x000fc80009ffe4ff */
[C---:B------:R-:W-:Y:S01]  /*2fb0*/  SHF.L.U64.HI R211, R210.reuse, 0x2, R211 ;  /* 0x00000002d2d37819 */ /* 0x040fe200000102d3 */
[----:B------:R-:W-:Y:S01]  /*2fc0*/  IMAD.SHL.U32 R210, R210, 0x4, RZ ;  /* 0x00000004d2d27824 */ /* 0x000fe200078e00ff */
        /* <DEDUP_REMOVED lines=16> */
[----:B------:R-:W-:-:S04]  /*30d0*/  IMAD.WIDE.U32 R210, R27, 0x4, R210 ;  /* 0x000000041bd27825 */ /* 0x000fc800078e00d2 */
[----:B------:R-:W-:Y:S01]  /*30e0*/  IMAD.WIDE R212, R39, 0x4, R212 ;  /* 0x0000000427d47825 */ /* 0x000fe200078e02d4 */
[----:B------:R-:W-:-:S05]  /*30f0*/  IADD3 R210, P3, R210, R30, RZ ;  /* 0x0000001ed2d27210 */ /* 0x000fca0007f7e0ff */
[----:B------:R-:W-:Y:S01]  /*3100*/  IMAD.X R211, R211, 0x1, R10, P3 ;  /* 0x00000001d3d37824 */ /* 0x000fe200018e060a */
[----:B------:R-:W-:-:S05]  /*3110*/  IADD3 R212, P3, R212, R15, RZ ;  /* 0x0000000fd4d47210 */ /* 0x000fca0007f7e0ff */
[----:B------:R-:W-:Y:S01]  /*3120*/  IMAD.X R213, R213, 0x1, R21, P3 ;  /* 0x00000001d5d57824 */ /* 0x000fe200018e0615 */
[----:B------:R-:W-:-:S04]  /*3130*/  IADD3 R217, P3, R28, UR18, RZ ;  /* 0x000000121cd97c10 */ /* 0x000fc8000ff7e0ff */
[----:B------:R-:W-:Y:S02]  /*3140*/  IADD3.X R218, R6, UR7, RZ, P3, !PT ;  /* 0x0000000706da7c10 */ /* 0x000fe40009ffe4ff */
[----:B------:R-:W-:Y:S02]  /*3150*/  ISETP.GE.AND P3, PT, R216, 0x80, PT ;  /* 0x00000080d800780c */ /* 0x000fe40003f66270 */
[----:B------:R-:W-:Y:S02]  /*3160*/  CS2R R8, SRZ ;  /* 0x0000000000087805 */ /* 0x000fe4000001ff00 */
[----:B------:R-:W-:Y:S02]  /*3170*/  ISETP.LT.AND P5, PT, R2, 0x80, !P3 ;  /* 0x000000800200780c */ /* 0x000fe40005fa1270 */
[----:B------:R-:W-:Y:S02]  /*3180*/  CS2R R232, SRZ ;  /* 0x0000000000e87805 */ /* 0x000fe4000001ff00 */
[----:B------:R0:W2:Y:S01]  /*3190*/  @P2 LDG.E.EL R8, desc[UR8][R198.64] ;  /* 0x00000008c6082981 */ /* 0x0000a2000c2e1900 */
[----:B------:R-:W-:-:S02]  /*31a0*/  CS2R R6, SRZ ;  /* 0x0000000000067805 */ /* 0x000fc4000001ff00 */
[----:B------:R-:W-:Y:S02]  /*31b0*/  CS2R R228, SRZ ;  /* 0x0000000000e47805 */ /* 0x000fe4000001ff00 */
[----:B------:R-:W-:Y:S01]  /*31c0*/  CS2R R250, SRZ ;  /* 0x0000000000fa7805 */ /* 0x000fe2000001ff00 */
[----:B------:R-:W-:Y:S01]  /*31d0*/  IMAD.MOV.U32 R252, RZ, RZ, RZ ;  /* 0x000000fffffc7224 */ /* 0x000fe200078e00ff */
[----:B------:R-:W-:Y:S01]  /*31e0*/  USHF.R.U32.HI UR6, URZ, 0x1c, UR5 ;  /* 0x0000001c3f067899 */ /* 0x000fe20008011605 */
[----:B------:R-:W-:Y:S01]  /*31f0*/  IMAD.MOV.U32 R248, RZ, RZ, RZ ;  /* 0x000000fffff87224 */ /* 0x000fe200078e00ff */
[----:B------:R-:W3:Y:S01]  /*3200*/  @!P1 LDG.E.EL R6, desc[UR8][R104.64] ;  /* 0x0000000868069981 */ /* 0x000ee2000c2e1900 */
[----:B0-----:R-:W-:-:S03]  /*3210*/  IMAD.SHL.U32 R199, R217, 0x4, RZ ;  /* 0x00000004d9c77824 */ /* 0x001fc600078e00ff */
[----:B------:R0:W4:Y:S01]  /*3220*/  @P5 LDG.E.EL R233, desc[UR8][R102.64] ;  /* 0x0000000866e95981 */ /* 0x000122000c2e1900 */
[----:B------:R-:W-:-:S03]  /*3230*/  SHF.L.U64.HI R198, R217, 0x2, R218 ;  /* 0x00000002d9c67819 */ /* 0x000fc600000102da */
[----:B------:R-:W2:Y:S04]  /*3240*/  @P5 LDG.E.EL R229, desc[UR8][R60.64] ;  /* 0x000000083ce55981 */ /* 0x000ea8000c2e1900 */
[----:B------:R-:W2:Y:S01]  /*3250*/  @P2 LDG.E.EL R7, desc[UR8][R188.64] ;  /* 0x00000008bc072981 */ /* 0x000ea2000c2e1900 */
[----:B0-----:R-:W-:-:S03]  /*3260*/  IADD3 R102, P4, R199, UR10, RZ ;  /* 0x0000000ac7667c10 */ /* 0x001fc6000ff9e0ff */
[----:B------:R0:W2:Y:S01]  /*3270*/  @!P1 LDG.E.EL R251, desc[UR8][R110.64] ;  /* 0x000000086efb9981 */ /* 0x0000a2000c2e1900 */
[----:B------:R-:W-:Y:S02]  /*3280*/  IADD3.X R103, R198, UR11, RZ, P4, !PT ;  /* 0x0000000bc6677c10 */ /* 0x000fe4000a7fe4ff */
[----:B------:R-:W-:Y:S01]  /*3290*/  ISETP.GT.AND P4, PT, R216, 0xbf, !P1 ;  /* 0x000000bfd800780c */ /* 0x000fe20004f84270 */
[----:B------:R-:W2:Y:S01]  /*32a0*/  @P5 LDG.E.EL R250, desc[UR8][R146.64] ;  /* 0x0000000892fa5981 */ /* 0x000ea2000c2e1900 */
[----:B------:R-:W-:Y:S01]  /*32b0*/  IMAD.WIDE R102, R23, 0x4, R102 ;  /* 0x0000000417667825 */ /* 0x000fe200078e0266 */
[----:B------:R-:W-:Y:S01]  /*32c0*/  ULOP3.LUT UR6, UR6, 0x8, URZ, 0xc0, !UPT ;  /* 0x0000000806067892 */ /* 0x000fe2000f8ec03f */
[----:B------:R-:W-:Y:S01]  /*32d0*/  CS2R R246, SRZ ;  /* 0x0000000000f67805 */ /* 0x000fe2000001ff00 */
[----:B------:R-:W2:Y:S01]  /*32e0*/  @P2 LDG.E.EL R248, desc[UR8][R52.64] ;  /* 0x0000000834f82981 */ /* 0x000ea2000c2e1900 */
[----:B------:R-:W-:Y:S02]  /*32f0*/  CS2R R244, SRZ ;  /* 0x0000000000f47805 */ /* 0x000fe4000001ff00 */
[----:B------:R-:W-:-:S02]  /*3300*/  CS2R R242, SRZ ;  /* 0x0000000000f27805 */ /* 0x000fc4000001ff00 */
[----:B------:R-:W-:Y:S01]  /*3310*/  CS2R R240, SRZ ;  /* 0x0000000000f07805 */ /* 0x000fe2000001ff00 */
[----:B------:R-:W-:Y:S01]  /*3320*/  IMAD.MOV.U32 R238, RZ, RZ, RZ ;  /* 0x000000ffffee7224 */ /* 0x000fe200078e00ff */
[----:B------:R-:W-:Y:S02]  /*3330*/  CS2R R236, SRZ ;  /* 0x0000000000ec7805 */ /* 0x000fe4000001ff00 */
[----:B------:R-:W-:Y:S01]  /*3340*/  CS2R R234, SRZ ;  /* 0x0000000000ea7805 */ /* 0x000fe2000001ff00 */
[----:B------:R1:W2:Y:S01]  /*3350*/  @P4 LDG.E.EL R9, desc[UR8][R196.64] ;  /* 0x00000008c4094981 */ /* 0x0002a2000c2e1900 */
[----:B0-----:R-:W-:-:S03]  /*3360*/  CS2R R110, SRZ ;  /* 0x00000000006e7805 */ /* 0x001fc6000001ff00 */
[----:B------:R0:W5:Y:S04]  /*3370*/  @P4 LDG.E.EL R252, desc[UR8][R192.64] ;  /* 0x00000008c0fc4981 */ /* 0x000168000c2e1900 */
[----:B------:R0:W2:Y:S01]  /*3380*/  @P2 LDG.E.EL R110, desc[UR8][R156.64] ;  /* 0x000000089c6e2981 */ /* 0x0000a2000c2e1900 */
[----:B-1----:R-:W-:-:S03]  /*3390*/  IADD3 R196, P6, R199, UR12, RZ ;  /* 0x0000000cc7c47c10 */ /* 0x002fc6000ffde0ff */
[----:B------:R1:W2:Y:S01]  /*33a0*/  @P5 LDG.E.EL R111, desc[UR8][R150.64] ;  /* 0x00000008966f5981 */ /* 0x0002a2000c2e1900 */
[----:B------:R-:W-:Y:S02]  /*33b0*/  IADD3.X R197, R198, UR13, RZ, P6, !PT ;  /* 0x0000000dc6c57c10 */ /* 0x000fe4000b7fe4ff */
[----:B------:R-:W-:Y:S01]  /*33c0*/  IADD3 R102, P6, R102, R11, RZ ;  /* 0x0000000b66667210 */ /* 0x000fe20007fde0ff */
[----:B------:R-:W-:Y:S01]  /*33d0*/  UIADD3 UR6, UP0, UR4, UR6, URZ ;  /* 0x0000000604067290 */ /* 0x000fe2000ff1e03f */
[----:B------:R-:W2:Y:S01]  /*33e0*/  @P2 LDG.E.EL R246, desc[UR8][R174.64] ;  /* 0x00000008aef62981 */ /* 0x000ea2000c2e1900 */
[----:B------:R-:W-:-:S03]  /*33f0*/  IMAD.WIDE R196, R13, 0x4, R196 ;  /* 0x000000040dc47825 */ /* 0x000fc600078e02c4 */
[----:B------:R-:W2:Y:S01]  /*3400*/  @!P1 LDG.E.EL R244, desc[UR8][R96.64] ;  /* 0x0000000860f49981 */ /* 0x000ea2000c2e1900 */
[----:B------:R-:W-:Y:S01]  /*3410*/  IMAD.X R103, R103, 0x1, R16, P6 ;  /* 0x0000000167677824 */ /* 0x000fe200030e0610 */
[----:B------:R-:W-:Y:S02]  /*3420*/  IADD3 R196, P6, R196, R15, RZ ;  /* 0x0000000fc4c47210 */ /* 0x000fe40007fde0ff */
[----:B------:R-:W2:Y:S03]  /*3430*/  @P5 LDG.E.EL R243, desc[UR8][R66.64] ;  /* 0x0000000842f35981 */ /* 0x000ea6000c2e1900 */
[----:B------:R-:W-:Y:S01]  /*3440*/  IMAD.X R197, R197, 0x1, R21, P6 ;  /* 0x00000001c5c57824 */ /* 0x000fe200030e0615 */
[----:B------:R-:W-:Y:S01]  /*3450*/  IADD3 R104, P6, R199, UR16, RZ ;  /* 0x00000010c7687c10 */ /* 0x000fe2000ffde0ff */
[----:B------:R-:W2:Y:S03]  /*3460*/  @P4 LDG.E.EL R242, desc[UR8][R68.64] ;  /* 0x0000000844f24981 */ /* 0x000ea6000c2e1900 */
[----:B------:R-:W-:Y:S01]  /*3470*/  IADD3.X R105, R198, UR17, RZ, P6, !PT ;  /* 0x00000011c6697c10 */ /* 0x000fe2000b7fe4ff */
[----:B------:R-:W2:Y:S01]  /*3480*/  @!P1 LDG.E.EL R240, desc[UR8][R48.64] ;  /* 0x0000000830f09981 */ /* 0x000ea2000c2e1900 */
[----:B------:R-:W-:Y:S01]  /*3490*/  IADD3 R60, P6, R199, UR14, RZ ;  /* 0x0000000ec73c7c10 */ /* 0x000fe2000ffde0ff */
[----:B------:R-:W-:-:S03]  /*34a0*/  IMAD.WIDE.U32 R104, R27, 0x4, R104 ;  /* 0x000000041b687825 */ /* 0x000fc600078e0068 */
[----:B------:R-:W-:Y:S01]  /*34b0*/  IADD3.X R61, R198, UR15, RZ, P6, !PT ;  /* 0x0000000fc63d7c10 */ /* 0x000fe2000b7fe4ff */
[----:B------:R-:W2:Y:S01]  /*34c0*/  @P4 LDG.E.EL R238, desc[UR8][R170.64] ;  /* 0x00000008aaee4981 */ /* 0x000ea2000c2e1900 */
[----:B------:R-:W-:Y:S01]  /*34d0*/  IADD3 R104, P6, R104, R30, RZ ;  /* 0x0000001e68687210 */ /* 0x000fe20007fde0ff */
[----:B------:R-:W-:Y:S02]  /*34e0*/  IMAD.WIDE R60, R39, 0x4, R60 ;  /* 0x00000004273c7825 */ /* 0x000fe400078e023c */
[----:B------:R-:W2:Y:S02]  /*34f0*/  @!P1 LDG.E.EL R237, desc[UR8][R72.64] ;  /* 0x0000000848ed9981 */ /* 0x000ea4000c2e1900 */
[----:B------:R-:W-:Y:S01]  /*3500*/  IMAD.X R105, R105, 0x1, R10, P6 ;  /* 0x0000000169697824 */ /* 0x000fe200030e060a */
[----:B------:R-:W-:Y:S01]  /*3510*/  IADD3 R60, P6, R60, R15, RZ ;  /* 0x0000000f3c3c7210 */ /* 0x000fe20007fde0ff */
[----:B------:R-:W2:Y:S04]  /*3520*/  @P5 LDG.E.EL R236, desc[UR8][R74.64] ;  /* 0x000000084aec5981 */ /* 0x000ea8000c2e1900 */
[----:B------:R-:W-:Y:S01]  /*3530*/  IMAD.X R61, R61, 0x1, R21, P6 ;  /* 0x000000013d3d7824 */ /* 0x000fe200030e0615 */
[----:B------:R-:W-:Y:S01]  /*3540*/  IADD3 R189, P6, R214, UR18, RZ ;  /* 0x00000012d6bd7c10 */ /* 0x000fe2000ffde0ff */
[----:B------:R-:W2:Y:S03]  /*3550*/  @P2 LDG.E.EL R235, desc[UR8][R56.64] ;  /* 0x0000000838eb2981 */ /* 0x000ea6000c2e1900 */
[----:B------:R-:W-:Y:S01]  /*3560*/  IADD3.X R188, R0, UR7, RZ, P6, !PT ;  /* 0x0000000700bc7c10 */ /* 0x000fe2000b7fe4ff */
[C---:B0-----:R-:W-:Y:S01]  /*3570*/  IMAD.SHL.U32 R192, R189.reuse, 0x4, RZ ;  /* 0x00000004bdc07824 */ /* 0x041fe200078e00ff */
[----:B------:R-:W2:Y:S02]  /*3580*/  @P2 LDG.E.EL R232, desc[UR8][R40.64] ;  /* 0x0000000828e82981 */ /* 0x000ea4000c2e1900 */
[----:B------:R-:W-:-:S02]  /*3590*/  SHF.L.U64.HI R189, R189, 0x2, R188 ;  /* 0x00000002bdbd7819 */ /* 0x000fc400000102bc */
[----:B------:R-:W-:Y:S01]  /*35a0*/  IADD3 R156, P6, R192, UR10, RZ ;  /* 0x0000000ac09c7c10 */ /* 0x000fe2000ffde0ff */
[----:B------:R-:W-:Y:S01]  /*35b0*/  IMAD.MOV.U32 R188, RZ, RZ, RZ ;  /* 0x000000ffffbc7224 */ /* 0x000fe200078e00ff */
[----:B------:R-:W2:Y:S02]  /*35c0*/  @P5 LDG.E.EL R234, desc[UR8][R88.64] ;  /* 0x0000000858ea5981 */ /* 0x000ea4000c2e1900 */
[----:B------:R-:W-:Y:S02]  /*35d0*/  IADD3.X R157, R189, UR11, RZ, P6, !PT ;  /* 0x0000000bbd9d7c10 */ /* 0x000fe4000b7fe4ff */
[----:B-1----:R-:W-:Y:S01]  /*35e0*/  IADD3 R150, P6, R192, UR12, RZ ;  /* 0x0000000cc0967c10 */ /* 0x002fe2000ffde0ff */
[----:B------:R0:W2:Y:S01]  /*35f0*/  @P4 LDG.E.EL R188, desc[UR8][R152.64] ;  /* 0x0000000898bc4981 */ /* 0x0000a2000c2e1900 */
[----:B------:R-:W-:Y:S02]  /*3600*/  IMAD.WIDE R156, R23, 0x4, R156 ;  /* 0x00000004179c7825 */ /* 0x000fe400078e029c */
[----:B------:R-:W-:-:S02]  /*3610*/  IADD3.X R151, R189, UR13, RZ, P6, !PT ;  /* 0x0000000dbd977c10 */ /* 0x000fc4000b7fe4ff */
[----:B------:R-:W-:Y:S01]  /*3620*/  CS2R R230, SRZ ;  /* 0x0000000000e67805 */ /* 0x000fe2000001ff00 */
[----:B------:R-:W2:Y:S01]  /*3630*/  @P5 LDG.E.EL R228, desc[UR8][R116.64] ;  /* 0x0000000874e45981 */ /* 0x000ea2000c2e1900 */
[----:B------:R-:W-:Y:S01]  /*3640*/  IMAD.WIDE R150, R13, 0x4, R150 ;  /* 0x000000040d967825 */ /* 0x000fe200078e0296 */
[----:B------:R-:W-:Y:S02]  /*3650*/  CS2R R224, SRZ ;  /* 0x0000000000e07805 */ /* 0x000fe4000001ff00 */
[----:B0-----:R-:W-:Y:S01]  /*3660*/  IADD3 R152, P6, R156, R11, RZ ;  /* 0x0000000b9c987210 */ /* 0x001fe20007fde0ff */
[----:B------:R-:W-:Y:S01]  /*3670*/  USHF.L.U32 UR18, UR6, 0x3, URZ ;  /* 0x0000000306127899 */ /* 0x000fe2000800063f */
[----:B------:R-:W-:Y:S01]  /*3680*/  IMAD.MOV.U32 R72, RZ, RZ, RZ ;  /* 0x000000ffff487224 */ /* 0x000fe200078e00ff */
[----:B------:R-:W-:Y:S01]  /*3690*/  UIADD3.X UR7, URZ, UR5, URZ, UP0, !UPT ;  /* 0x000000053f077290 */ /* 0x000fe200087fe43f */
[----:B------:R-:W2:Y:S01]  /*36a0*/  @!P1 LDG.E.EL R230, desc[UR8][R108.64] ;  /* 0x000000086ce69981 */ /* 0x000ea2000c2e1900 */
[----:B------:R-:W-:Y:S01]  /*36b0*/  IMAD.X R153, R157, 0x1, R16, P6 ;  /* 0x000000019d997824 */ /* 0x000fe200030e0610 */
[----:B------:R-:W-:Y:S01]  /*36c0*/  IADD3 R150, P6, R150, R15, RZ ;  /* 0x0000000f96967210 */ /* 0x000fe20007fde0ff */
[----:B------:R-:W-:Y:S01]  /*36d0*/  IMAD.MOV.U32 R156, RZ, RZ, RZ ;  /* 0x000000ffff9c7224 */ /* 0x000fe200078e00ff */
[----:B------:R-:W2:Y:S03]  /*36e0*/  @P4 LDG.E.EL R72, desc[UR8][R62.64] ;  /* 0x000000083e484981 */ /* 0x000ea6000c2e1900 */
[----:B------:R-:W-:Y:S01]  /*36f0*/  IMAD.X R151, R151, 0x1, R21, P6 ;  /* 0x0000000197977824 */ /* 0x000fe200030e0615 */
[----:B------:R-:W-:Y:S01]  /*3700*/  IADD3 R146, P6, R192, UR14, RZ ;  /* 0x0000000ec0927c10 */ /* 0x000fe2000ffde0ff */
[----:B------:R0:W2:Y:S03]  /*3710*/  @!P1 LDG.E.EL R156, desc[UR8][R142.64] ;  /* 0x000000088e9c9981 */ /* 0x0000a6000c2e1900 */
[----:B------:R-:W-:Y:S01]  /*3720*/  IADD3.X R147, R189, UR15, RZ, P6, !PT ;  /* 0x0000000fbd937c10 */ /* 0x000fe2000b7fe4ff */
[----:B------:R1:W2:Y:S01]  /*3730*/  @!P1 LDG.E.EL R225, desc[UR8][R54.64] ;  /* 0x0000000836e19981 */ /* 0x0002a2000c2e1900 */
[----:B------:R-:W-:-:S03]  /*3740*/  CS2R R222, SRZ ;  /* 0x0000000000de7805 */ /* 0x000fc6000001ff00 */
[----:B------:R-:W2:Y:S01]  /*3750*/  @P4 LDG.E.EL R231, desc[UR8][R138.64] ;  /* 0x000000088ae74981 */ /* 0x000ea2000c2e1900 */
[----:B0-----:R-:W-:Y:S01]  /*3760*/  IADD3 R142, P6, R192, UR16, RZ ;  /* 0x00000010c08e7c10 */ /* 0x001fe2000ffde0ff */
[----:B------:R-:W-:Y:S01]  /*3770*/  IMAD.WIDE R146, R39, 0x4, R146 ;  /* 0x0000000427927825 */ /* 0x000fe200078e0292 */
[----:B------:R-:W-:Y:S01]  /*3780*/  USHF.L.U64.HI UR7, UR6, 0x3, UR7 ;  /* 0x0000000306077899 */ /* 0x000fe20008010207 */
[----:B------:R-:W-:Y:S02]  /*3790*/  CS2R R226, SRZ ;  /* 0x0000000000e27805 */ /* 0x000fe4000001ff00 */
[----:B------:R-:W-:Y:S01]  /*37a0*/  IADD3.X R143, R189, UR17, RZ, P6, !PT ;  /* 0x00000011bd8f7c10 */ /* 0x000fe2000b7fe4ff */
[----:B------:R-:W2:Y:S01]  /*37b0*/  @!P1 LDG.E.EL R223, desc[UR8][R80.64] ;  /* 0x0000000850df9981 */ /* 0x000ea2000c2e1900 */
[----:B------:R-:W-:Y:S01]  /*37c0*/  IADD3 R146, P6, R146, R15, RZ ;  /* 0x0000000f92927210 */ /* 0x000fe20007fde0ff */
[----:B------:R-:W-:Y:S02]  /*37d0*/  IMAD.WIDE.U32 R142, R27, 0x4, R142 ;  /* 0x000000041b8e7825 */ /* 0x000fe400078e008e */
[----:B------:R-:W2:Y:S02]  /*37e0*/  @P4 LDG.E.EL R227, desc[UR8][R136.64] ;  /* 0x0000000888e34981 */ /* 0x000ea4000c2e1900 */
[----:B------:R-:W-:Y:S01]  /*37f0*/  IMAD.X R147, R147, 0x1, R21, P6 ;  /* 0x0000000193937824 */ /* 0x000fe200030e0615 */
[----:B------:R-:W-:Y:S01]  /*3800*/  IADD3 R142, P6, R142, R30, RZ ;  /* 0x0000001e8e8e7210 */ /* 0x000fe20007fde0ff */
[----:B-1----:R-:W-:Y:S01]  /*3810*/  IMAD.MOV.U32 R54, RZ, RZ, RZ ;  /* 0x000000ffff367224 */ /* 0x002fe200078e00ff */
[----:B------:R-:W-:Y:S01]  /*3820*/  USHF.R.U32.HI UR6, URZ, 0x1c, UR5 ;  /* 0x0000001c3f067899 */ /* 0x000fe20008011605 */
[----:B------:R0:W2:Y:S02]  /*3830*/  @P5 LDG.E.EL R222, desc[UR8][R42.64] ;  /* 0x000000082ade5981 */ /* 0x0000a4000c2e1900 */
[----:B------:R-:W-:Y:S01]  /*3840*/  IMAD.X R143, R143, 0x1, R10, P6 ;  /* 0x000000018f8f7824 */ /* 0x000fe200030e060a */
[----:B------:R-:W-:Y:S01]  /*3850*/  IADD3 R157, P6, R35, UR18, RZ ;  /* 0x00000012239d7c10 */ /* 0x000fe2000ffde0ff */
[----:B------:R-:W2:Y:S03]  /*3860*/  @P4 LDG.E.EL R54, desc[UR8][R148.64] ;  /* 0x0000000894364981 */ /* 0x000ea6000c2e1900 */
[----:B------:R-:W-:Y:S01]  /*3870*/  IADD3.X R52, R24, UR7, RZ, P6, !PT ;  /* 0x0000000718347c10 */ /* 0x000fe2000b7fe4ff */
[----:B------:R-:W-:Y:S01]  /*3880*/  IMAD.SHL.U32 R174, R157, 0x4, RZ ;  /* 0x000000049dae7824 */ /* 0x000fe200078e00ff */
[----:B------:R-:W-:-:S02]  /*3890*/  CS2R R220, SRZ ;  /* 0x0000000000dc7805 */ /* 0x000fc4000001ff00 */
[----:B------:R-:W-:Y:S02]  /*38a0*/  CS2R R216, SRZ ;  /* 0x0000000000d87805 */ /* 0x000fe4000001ff00 */
[----:B------:R-:W-:Y:S01]  /*38b0*/  SHF.L.U64.HI R157, R157, 0x2, R52 ;  /* 0x000000029d9d7819 */ /* 0x000fe20000010234 */
[----:B------:R1:W2:Y:S01]  /*38c0*/  @P5 LDG.E.EL R247, desc[UR8][R206.64] ;  /* 0x00000008cef75981 */ /* 0x0002a2000c2e1900 */
[----:B------:R-:W-:Y:S01]  /*38d0*/  IADD3 R52, P6, R174, UR10, RZ ;  /* 0x0000000aae347c10 */ /* 0x000fe2000ffde0ff */
[----:B------:R-:W-:Y:S02]  /*38e0*/  ULOP3.LUT UR6, UR6, 0x8, URZ, 0xc0, !UPT ;  /* 0x0000000806067892 */ /* 0x000fe4000f8ec03f */
[----:B------:R-:W2:Y:S01]  /*38f0*/  @P5 LDG.E.EL R220, desc[UR8][R78.64] ;  /* 0x000000084edc5981 */ /* 0x000ea2000c2e1900 */
[----:B------:R-:W-:Y:S02]  /*3900*/  IADD3.X R53, R157, UR11, RZ, P6, !PT ;  /* 0x0000000b9d357c10 */ /* 0x000fe4000b7fe4ff */
[----:B------:R-:W-:Y:S01]  /*3910*/  IADD3 R96, P6, R174, UR12, RZ ;  /* 0x0000000cae607c10 */ /* 0x000fe2000ffde0ff */
[----:B------:R-:W2:Y:S01]  /*3920*/  @!P1 LDG.E.EL R217, desc[UR8][R46.64] ;  /* 0x000000082ed99981 */ /* 0x000ea2000c2e1900 */
[----:B------:R-:W-:-:S02]  /*3930*/  IMAD.WIDE R52, R23, 0x4, R52 ;  /* 0x0000000417347825 */ /* 0x000fc400078e0234 */
[----:B------:R-:W-:Y:S01]  /*3940*/  IADD3.X R97, R157, UR13, RZ, P6, !PT ;  /* 0x0000000d9d617c10 */ /* 0x000fe2000b7fe4ff */
[----:B------:R-:W2:Y:S01]  /*3950*/  @P5 LDG.E.EL R216, desc[UR8][R50.64] ;  /* 0x0000000832d85981 */ /* 0x000ea2000c2e1900 */
[----:B------:R-:W-:Y:S01]  /*3960*/  IADD3 R66, P6, R52, R11, RZ ;  /* 0x0000000b34427210 */ /* 0x000fe20007fde0ff */
[----:B------:R-:W-:Y:S02]  /*3970*/  IMAD.WIDE R96, R13, 0x4, R96 ;  /* 0x000000040d607825 */ /* 0x000fe400078e0260 */
[----:B------:R-:W-:Y:S02]  /*3980*/  STL [R1+0x2c], R5 ;  /* 0x00002c0501007387 */ /* 0x000fe40000100800 */
[----:B------:R-:W-:Y:S01]  /*3990*/  IMAD.X R67, R53, 0x1, R16, P6 ;  /* 0x0000000135437824 */ /* 0x000fe200030e0610 */
[----:B------:R-:W-:Y:S01]  /*39a0*/  IADD3 R52, P6, R96, R15, RZ ;  /* 0x0000000f60347210 */ /* 0x000fe20007fde0ff */
[----:B0-----:R-:W-:Y:S01]  /*39b0*/  IMAD.MOV.U32 R42, RZ, RZ, RZ ;  /* 0x000000ffff2a7224 */ /* 0x001fe200078e00ff */
[----:B------:R0:W2:Y:S03]  /*39c0*/  @P2 LDG.E.EL R241, desc[UR8][R200.64] ;  /* 0x00000008c8f12981 */ /* 0x0000a6000c2e1900 */
[----:B------:R-:W-:Y:S01]  /*39d0*/  IMAD.X R53, R97, 0x1, R21, P6 ;  /* 0x0000000161357824 */ /* 0x000fe200030e0615 */
[----:B------:R-:W-:Y:S01]  /*39e0*/  IADD3 R96, P6, R174, UR14, RZ ;  /* 0x0000000eae607c10 */ /* 0x000fe2000ffde0ff */
[----:B------:R-:W-:Y:S01]  /*39f0*/  UIADD3 UR4, UP0, UR4, UR6, URZ ;  /* 0x0000000604047290 */ /* 0x000fe2000ff1e03f */
[----:B-1----:R-:W-:Y:S01]  /*3a00*/  CS2R R206, SRZ ;  /* 0x0000000000ce7805 */ /* 0x002fe2000001ff00 */
[----:B------:R-:W2:Y:S01]  /*3a10*/  @!P1 LDG.E.EL R42, desc[UR8][R162.64] ;  /* 0x00000008a22a9981 */ /* 0x000ea2000c2e1900 */
[----:B------:R-:W-:-:S02]  /*3a20*/  IADD3.X R97, R157, UR15, RZ, P6, !PT ;  /* 0x0000000f9d617c10 */ /* 0x000fc4000b7fe4ff */
[----:B------:R-:W-:Y:S01]  /*3a30*/  IADD3 R68, P6, R174, UR16, RZ ;  /* 0x00000010ae447c10 */ /* 0x000fe2000ffde0ff */
[----:B------:R-:W-:Y:S01]  /*3a40*/  USHF.L.U32 UR6, UR4, 0x3, URZ ;  /* 0x0000000304067899 */ /* 0x000fe2000800063f */
[----:B------:R-:W2:Y:S01]  /*3a50*/  @!P1 LDG.E.EL R207, desc[UR8][R144.64] ;  /* 0x0000000890cf9981 */ /* 0x000ea2000c2e1900 */
[----:B------:R-:W-:Y:S01]  /*3a60*/  IMAD.WIDE R96, R39, 0x4, R96 ;  /* 0x0000000427607825 */ /* 0x000fe200078e0260 */
[----:B------:R-:W-:Y:S01]  /*3a70*/  IADD3.X R69, R157, UR17, RZ, P6, !PT ;  /* 0x000000119d457c10 */ /* 0x000fe2000b7fe4ff */
[----:B------:R-:W-:Y:S01]  /*3a80*/  UIADD3.X UR5, URZ, UR5, URZ, UP0, !UPT ;  /* 0x000000053f057290 */ /* 0x000fe200087fe43f */
[----:B------:R1:W-:Y:S01]  /*3a90*/  STL [R1+0x40], R18 ;  /* 0x0000401201007387 */ /* 0x0003e20000100800 */
[----:B------:R-:W-:Y:S01]  /*3aa0*/  IADD3 R96, P6, R96, R15, RZ ;  /* 0x0000000f60607210 */ /* 0x000fe20007fde0ff */
[----:B------:R-:W-:Y:S02]  /*3ab0*/  IMAD.WIDE.U32 R68, R27, 0x4, R68 ;  /* 0x000000041b447825 */ /* 0x000fe400078e0044 */
[----:B------:R-:W2:Y:S02]  /*3ac0*/  @P2 LDG.E.EL R206, desc[UR8][R208.64] ;  /* 0x00000008d0ce2981 */ /* 0x000ea4000c2e1900 */
[----:B------:R-:W-:Y:S01]  /*3ad0*/  IMAD.X R97, R97, 0x1, R21, P6 ;  /* 0x0000000161617824 */ /* 0x000fe200030e0615 */
[----:B------:R-:W-:Y:S01]  /*3ae0*/  IADD3 R68, P6, R68, R30, RZ ;  /* 0x0000001e44447210 */ /* 0x000fe20007fde0ff */
[----:B------:R0:W2:Y:S04]  /*3af0*/  @P2 LDG.E.EL R221, desc[UR8][R204.64] ;  /* 0x00000008ccdd2981 */ /* 0x0000a8000c2e1900 */
[----:B------:R-:W-:Y:S01]  /*3b00*/  IMAD.X R69, R69, 0x1, R10, P6 ;  /* 0x0000000145457824 */ /* 0x000fe200030e060a */
[----:B------:R-:W-:Y:S01]  /*3b10*/  IADD3 R49, P6, R32, UR18, RZ ;  /* 0x0000001220317c10 */ /* 0x000fe2000ffde0ff */
[----:B------:R-:W-:Y:S01]  /*3b20*/  USHF.L.U64.HI UR5, UR4, 0x3, UR5 ;  /* 0x0000000304057899 */ /* 0x000fe20008010205 */
[----:B------:R-:W2:Y:S02]  /*3b30*/  LDL.LU R208, [R1+0x44] ;  /* 0x0000440001d07983 */ /* 0x000ea40000300800 */
[----:B------:R-:W-:Y:S01]  /*3b40*/  IADD3.X R170, R219, UR7, RZ, P6, !PT ;  /* 0x00000007dbaa7c10 */ /* 0x000fe2000b7fe4ff */
[C---:B------:R-:W-:Y:S01]  /*3b50*/  IMAD.SHL.U32 R157, R49.reuse, 0x4, RZ ;  /* 0x00000004319d7824 */ /* 0x040fe200078e00ff */
[----:B------:R-:W2:Y:S02]  /*3b60*/  LDL.LU R209, [R1+0x48] ;  /* 0x0000480001d17983 */ /* 0x000ea40000300800 */
[----:B------:R-:W-:-:S02]  /*3b70*/  SHF.L.U64.HI R73, R49, 0x2, R170 ;  /* 0x0000000231497819 */ /* 0x000fc400000102aa */
[----:B------:R-:W-:Y:S01]  /*3b80*/  IADD3 R170, P6, R157, UR10, RZ ;  /* 0x0000000a9daa7c10 */ /* 0x000fe2000ffde0ff */
[----:B------:R0:W2:Y:S03]  /*3b90*/  @P4 LDG.E.EL R224, desc[UR8][R194.64] ;  /* 0x00000008c2e04981 */ /* 0x0000a6000c2e1900 */
[----:B------:R-:W-:Y:S02]  /*3ba0*/  IADD3.X R171, R73, UR11, RZ, P6, !PT ;  /* 0x0000000b49ab7c10 */ /* 0x000fe4000b7fe4ff */
[----:B------:R-:W-:Y:S02]  /*3bb0*/  CS2R R198, SRZ ;  /* 0x0000000000c67805 */ /* 0x000fe4000001ff00 */
[----:B------:R-:W-:Y:S02]  /*3bc0*/  IADD3 R62, P6, R157, UR12, RZ ;  /* 0x0000000c9d3e7c10 */ /* 0x000fe4000ffde0ff */
[----:B------:R-:W-:Y:S01]  /*3bd0*/  CS2R R192, SRZ ;  /* 0x0000000000c07805 */ /* 0x000fe2000001ff00 */
[----:B------:R-:W2:Y:S01]  /*3be0*/  @P4 LDG.E.EL R245, desc[UR8][R184.64] ;  /* 0x00000008b8f54981 */ /* 0x000ea2000c2e1900 */
[----:B------:R-:W-:Y:S01]  /*3bf0*/  IMAD.WIDE R170, R23, 0x4, R170 ;  /* 0x0000000417aa7825 */ /* 0x000fe200078e02aa */
[----:B------:R-:W-:-:S02]  /*3c00*/  IADD3.X R63, R73, UR13, RZ, P6, !PT ;  /* 0x0000000d493f7c10 */ /* 0x000fc4000b7fe4ff */
[----:B------:R-:W2:Y:S01]  /*3c10*/  @P2 LDG.E.EL R226, desc[UR8][R182.64] ;  /* 0x00000008b6e22981 */ /* 0x000ea2000c2e1900 */
[----:B------:R-:W-:Y:S01]  /*3c20*/  IMAD.MOV.U32 R49, RZ, RZ, RZ ;  /* 0x000000ffff317224 */ /* 0x000fe200078e00ff */
[----:B------:R-:W-:Y:S01]  /*3c30*/  IADD3 R170, P6, R170, R11, RZ ;  /* 0x0000000baaaa7210 */ /* 0x000fe20007fde0ff */
[----:B------:R-:W-:Y:S01]  /*3c40*/  IMAD.WIDE R62, R13, 0x4, R62 ;  /* 0x000000040d3e7825 */ /* 0x000fe200078e023e */
[----:B0-----:R-:W-:Y:S02]  /*3c50*/  CS2R R200, SRZ ;  /* 0x0000000000c87805 */ /* 0x001fe4000001ff00 */
[----:B------:R-:W-:Y:S02]  /*3c60*/  CS2R R204, SRZ ;  /* 0x0000000000cc7805 */ /* 0x000fe4000001ff00 */
[----:B------:R-:W-:Y:S01]  /*3c70*/  CS2R R194, SRZ ;  /* 0x0000000000c27805 */ /* 0x000fe2000001ff00 */
[----:B------:R0:W2:Y:S01]  /*3c80*/  @P2 LDG.E.EL R49, desc[UR8][R168.64] ;  /* 0x00000008a8312981 */ /* 0x0000a2000c2e1900 */
[----:B------:R-:W-:-:S03]  /*3c90*/  IMAD.X R171, R171, 0x1, R16, P6 ;  /* 0x00000001abab7824 */ /* 0x000fc600030e0610 */
[----:B------:R-:W3:Y:S04]  /*3ca0*/  @P5 LDG.E.EL R200, desc[UR8][R76.64] ;  /* 0x000000084cc85981 */ /* 0x000ee8000c2e1900 */
[----:B------:R-:W3:Y:S01]  /*3cb0*/  @P4 LDG.E.EL R204, desc[UR8][R84.64] ;  /* 0x0000000854cc4981 */ /* 0x000ee2000c2e1900 */
[----:B0-----:R-:W-:Y:S01]  /*3cc0*/  IADD3 R168, P6, R62, R15, RZ ;  /* 0x0000000f3ea87210 */ /* 0x001fe20007fde0ff */
[----:B------:R-:W-:Y:S02]  /*3cd0*/  IMAD.MOV.U32 R62, RZ, RZ, RZ ;  /* 0x000000ffff3e7224 */ /* 0x000fe400078e00ff */
[----:B------:R-:W3:Y:S02]  /*3ce0*/  @P4 LDG.E.EL R205, desc[UR8][R70.64] ;  /* 0x0000000846cd4981 */ /* 0x000ee4000c2e1900 */
[----:B------:R-:W-:-:S02]  /*3cf0*/  IMAD.X R169, R63, 0x1, R21, P6 ;  /* 0x000000013fa97824 */ /* 0x000fc400030e0615 */
[----:B------:R-:W3:Y:S04]  /*3d00*/  @!P1 LDG.E.EL R201, desc[UR8][R100.64] ;  /* 0x0000000864c99981 */ /* 0x000ee8000c2e1900 */
[----:B------:R0:W3:Y:S04]  /*3d10*/  @!P1 LDG.E.EL R62, desc[UR8][R82.64] ;  /* 0x00000008523e9981 */ /* 0x0000e8000c2e1900 */
[----:B------:R-:W4:Y:S04]  /*3d20*/  @!P1 LDG.E.EL R195, desc[UR8][R90.64] ;  /* 0x000000085ac39981 */ /* 0x000f28000c2e1900 */
[----:B------:R-:W4:Y:S01]  /*3d30*/  @P4 LDG.E.EL R198, desc[UR8][R128.64] ;  /* 0x0000000880c64981 */ /* 0x000f22000c2e1900 */
[----:B0-----:R-:W-:-:S03]  /*3d40*/  IADD3 R82, P6, R157, UR14, RZ ;  /* 0x0000000e9d527c10 */ /* 0x001fc6000ffde0ff */
[----:B------:R0:W4:Y:S01]  /*3d50*/  @P2 LDG.E.EL R199, desc[UR8][R190.64] ;  /* 0x00000008bec72981 */ /* 0x000122000c2e1900 */
[----:B------:R-:W-:Y:S02]  /*3d60*/  IADD3.X R83, R73, UR15, RZ, P6, !PT ;  /* 0x0000000f49537c10 */ /* 0x000fe4000b7fe4ff */
[----:B------:R-:W-:Y:S01]  /*3d70*/  IADD3 R74, P6, R157, UR16, RZ ;  /* 0x000000109d4a7c10 */ /* 0x000fe2000ffde0ff */
[----:B------:R0:W4:Y:S01]  /*3d80*/  @P5 LDG.E.EL R194, desc[UR8][R186.64] ;  /* 0x00000008bac25981 */ /* 0x000122000c2e1900 */
[----:B------:R-:W-:Y:S02]  /*3d90*/  IMAD.WIDE R82, R39, 0x4, R82 ;  /* 0x0000000427527825 */ /* 0x000fe400078e0252 */
[----:B------:R-:W-:Y:S01]  /*3da0*/  IADD3.X R75, R73, UR17, RZ, P6, !PT ;  /* 0x00000011494b7c10 */ /* 0x000fe2000b7fe4ff */
[----:B------:R-:W4:Y:S01]  /*3db0*/  @P4 LDG.E.EL R192, desc[UR8][R126.64] ;  /* 0x000000087ec04981 */ /* 0x000f22000c2e1900 */
[----:B------:R-:W-:Y:S01]  /*3dc0*/  IADD3 R82, P6, R82, R15, RZ ;  /* 0x0000000f52527210 */ /* 0x000fe20007fde0ff */
[----:B------:R-:W-:-:S04]  /*3dd0*/  IMAD.WIDE.U32 R74, R27, 0x4, R74 ;  /* 0x000000041b4a7825 */ /* 0x000fc800078e004a */
[----:B------:R-:W-:Y:S01]  /*3de0*/  IMAD.MOV.U32 R189, RZ, RZ, RZ ;  /* 0x000000ffffbd7224 */ /* 0x000fe200078e00ff */
[----:B------:R-:W-:Y:S01]  /*3df0*/  CS2R R218, SRZ ;  /* 0x0000000000da7805 */ /* 0x000fe2000001ff00 */
[----:B------:R-:W-:Y:S01]  /*3e00*/  IMAD.X R83, R83, 0x1, R21, P6 ;  /* 0x0000000153537824 */ /* 0x000fe200030e0615 */
[----:B------:R-:W-:Y:S02]  /*3e10*/  IADD3 R74, P6, R74, R30, RZ ;  /* 0x0000001e4a4a7210 */ /* 0x000fe40007fde0ff */
[----:B0-----:R-:W-:Y:S01]  /*3e20*/  CS2R R190, SRZ ;  /* 0x0000000000be7805 */ /* 0x001fe2000001ff00 */
[----:B------:R-:W-:Y:S01]  /*3e30*/  IMAD.MOV.U32 R186, RZ, RZ, RZ ;  /* 0x000000ffffba7224 */ /* 0x000fe200078e00ff */
[----:B------:R-:W4:Y:S01]  /*3e40*/  @P2 LDG.E.EL R189, desc[UR8][R94.64] ;  /* 0x000000085ebd2981 */ /* 0x000f22000c2e1900 */
[----:B------:R-:W-:Y:S01]  /*3e50*/  IMAD.X R75, R75, 0x1, R10, P6 ;  /* 0x000000014b4b7824 */ /* 0x000fe200030e060a */
[----:B------:R-:W-:Y:S02]  /*3e60*/  IADD3 R63, P6, R26, UR18, RZ ;  /* 0x000000121a3f7c10 */ /* 0x000fe4000ffde0ff */
[----:B------:R-:W4:Y:S02]  /*3e70*/  @P5 LDG.E.EL R190, desc[UR8][R202.64] ;  /* 0x00000008cabe5981 */ /* 0x000f24000c2e1900 */
[----:B------:R-:W-:Y:S01]  /*3e80*/  IADD3.X R56, R34, UR7, RZ, P6, !PT ;  /* 0x0000000722387c10 */ /* 0x000fe2000b7fe4ff */
[C---:B------:R-:W-:Y:S01]  /*3e90*/  IMAD.SHL.U32 R73, R63.reuse, 0x4, RZ ;  /* 0x000000043f497824 */ /* 0x040fe200078e00ff */
[----:B------:R-:W4:Y:S02]  /*3ea0*/  @!P1 LDG.E.EL R186, desc[UR8][R210.64] ;  /* 0x00000008d2ba9981 */ /* 0x000f24000c2e1900 */
[----:B------:R-:W-:-:S02]  /*3eb0*/  SHF.L.U64.HI R63, R63, 0x2, R56 ;  /* 0x000000023f3f7819 */ /* 0x000fc40000010238 */
[----:B------:R-:W-:Y:S02]  /*3ec0*/  IADD3 R40, P6, R73, UR10, RZ ;  /* 0x0000000a49287c10 */ /* 0x000fe4000ffde0ff */
[----:B------:R-:W-:Y:S01]  /*3ed0*/  CS2R R184, SRZ ;  /* 0x0000000000b87805 */ /* 0x000fe2000001ff00 */
[----:B------:R0:W4:Y:S01]  /*3ee0*/  @P4 LDG.E.EL R218, desc[UR8][R180.64] ;  /* 0x00000008b4da4981 */ /* 0x000122000c2e1900 */
[----:B------:R-:W-:Y:S02]  /*3ef0*/  IADD3.X R41, R63, UR11, RZ, P6, !PT ;  /* 0x0000000b3f297c10 */ /* 0x000fe4000b7fe4ff */
[----:B------:R-:W-:Y:S02]  /*3f00*/  IADD3 R88, P6, R73, UR12, RZ ;  /* 0x0000000c49587c10 */ /* 0x000fe4000ffde0ff */
[----:B------:R-:W4:Y:S01]  /*3f10*/  @P5 LDG.E.EL R184, desc[UR8][R102.64] ;  /* 0x0000000866b85981 */ /* 0x000f22000c2e1900 */
[----:B------:R-:W-:Y:S01]  /*3f20*/  IMAD.WIDE R40, R23, 0x4, R40 ;  /* 0x0000000417287825 */ /* 0x000fe200078e0228 */
[----:B------:R-:W-:-:S02]  /*3f30*/  IADD3.X R89, R63, UR13, RZ, P6, !PT ;  /* 0x0000000d3f597c10 */ /* 0x000fc4000b7fe4ff */
[----:B------:R-:W-:Y:S02]  /*3f40*/  CS2R R182, SRZ ;  /* 0x0000000000b67805 */ /* 0x000fe4000001ff00 */
[----:B------:R-:W-:Y:S01]  /*3f50*/  CS2R R174, SRZ ;  /* 0x0000000000ae7805 */ /* 0x000fe2000001ff00 */
[----:B------:R-:W-:Y:S01]  /*3f60*/  IMAD.MOV.U32 R48, RZ, RZ, RZ ;  /* 0x000000ffff307224 */ /* 0x000fe200078e00ff */
[----:B------:R-:W-:Y:S01]  /*3f70*/  IADD3 R56, P6, R40, R11, RZ ;  /* 0x0000000b28387210 */ /* 0x000fe20007fde0ff */
[----:B------:R-:W-:Y:S01]  /*3f80*/  IMAD.WIDE R88, R13, 0x4, R88 ;  /* 0x000000040d587825 */ /* 0x000fe200078e0258 */
[----:B0-----:R-:W-:Y:S01]  /*3f90*/  CS2R R180, SRZ ;  /* 0x0000000000b47805 */ /* 0x001fe2000001ff00 */
[----:B------:R-:W4:Y:S02]  /*3fa0*/  @!P1 LDG.E.EL R182, desc[UR8][R104.64] ;  /* 0x0000000868b69981 */ /* 0x000f24000c2e1900 */
[----:B------:R-:W-:Y:S01]  /*3fb0*/  IMAD.X R57, R41, 0x1, R16, P6 ;  /* 0x0000000129397824 */ /* 0x000fe200030e0610 */
[----:B------:R-:W-:Y:S01]  /*3fc0*/  IADD3 R88, P6, R88, R15, RZ ;  /* 0x0000000f58587210 */ /* 0x000fe20007fde0ff */
[----:B------:R-:W4:Y:S04]  /*3fd0*/  @P2 LDG.E.EL R175, desc[UR8][R52.64] ;  /* 0x0000000834af2981 */ /* 0x000f28000c2e1900 */
[----:B------:R-:W-:Y:S01]  /*3fe0*/  IMAD.X R89, R89, 0x1, R21, P6 ;  /* 0x0000000159597824 */ /* 0x000fe200030e0615 */
[----:B------:R-:W-:Y:S01]  /*3ff0*/  IADD3 R108, P6, R73, UR14, RZ ;  /* 0x0000000e496c7c10 */ /* 0x000fe2000ffde0ff */
[----:B------:R-:W4:Y:S03]  /*4000*/  @P4 LDG.E.EL R181, desc[UR8][R60.64] ;  /* 0x000000083cb54981 */ /* 0x000f26000c2e1900 */
[----:B------:R-:W-:Y:S01]  /*4010*/  IADD3.X R109, R63, UR15, RZ, P6, !PT ;  /* 0x0000000f3f6d7c10 */ /* 0x000fe2000b7fe4ff */
[----:B------:R0:W4:Y:S01]  /*4020*/  @P5 LDG.E.EL R48, desc[UR8][R172.64] ;  /* 0x00000008ac305981 */ /* 0x000122000c2e1900 */
[----:B------:R-:W-:Y:S01]  /*4030*/  IADD3 R40, P6, R73, UR16, RZ ;  /* 0x0000001049287c10 */ /* 0x000fe2000ffde0ff */
[----:B------:R-:W-:-:S03]  /*4040*/  IMAD.WIDE R108, R39, 0x4, R108 ;  /* 0x00000004276c7825 */ /* 0x000fc600078e026c */
[----:B------:R-:W-:Y:S01]  /*4050*/  IADD3.X R41, R63, UR17, RZ, P6, !PT ;  /* 0x000000113f297c10 */ /* 0x000fe2000b7fe4ff */
[----:B------:R-:W4:Y:S01]  /*4060*/  @P4 LDG.E.EL R174, desc[UR8][R96.64] ;  /* 0x0000000860ae4981 */ /* 0x000f22000c2e1900 */
[----:B------:R-:W-:Y:S01]  /*4070*/  IADD3 R108, P6, R108, R15, RZ ;  /* 0x0000000f6c6c7210 */ /* 0x000fe20007fde0ff */
[----:B------:R-:W-:Y:S02]  /*4080*/  IMAD.WIDE.U32 R40, R27, 0x4, R40 ;  /* 0x000000041b287825 */ /* 0x000fe400078e0028 */
[----:B------:R0:W4:Y:S02]  /*4090*/  @!P1 LDG.E.EL R191, desc[UR8][R164.64] ;  /* 0x00000008a4bf9981 */ /* 0x000124000c2e1900 */
[----:B------:R-:W-:Y:S01]  /*40a0*/  IMAD.X R109, R109, 0x1, R21, P6 ;  /* 0x000000016d6d7824 */ /* 0x000fe200030e0615 */
[----:B------:R-:W-:Y:S01]  /*40b0*/  IADD3 R116, P6, R40, R30, RZ ;  /* 0x0000001e28747210 */ /* 0x000fe20007fde0ff */
[----:B------:R-:W4:Y:S04]  /*40c0*/  @P2 LDG.E.EL R193, desc[UR8][R158.64] ;  /* 0x000000089ec12981 */ /* 0x000f28000c2e1900 */
[----:B------:R-:W-:Y:S01]  /*40d0*/  IMAD.X R117, R41, 0x1, R10, P6 ;  /* 0x0000000129757824 */ /* 0x000fe200030e060a */
[----:B------:R-:W-:Y:S01]  /*40e0*/  IADD3 R55, P6, R19, UR18, RZ ;  /* 0x0000001213377c10 */ /* 0x000fe2000ffde0ff */
[----:B------:R-:W4:Y:S03]  /*40f0*/  @P5 LDG.E.EL R180, desc[UR8][R152.64] ;  /* 0x0000000898b45981 */ /* 0x000f26000c2e1900 */
[----:B------:R-:W-:Y:S01]  /*4100*/  IADD3.X R41, R4, UR7, RZ, P6, !PT ;  /* 0x0000000704297c10 */ /* 0x000fe2000b7fe4ff */
[C---:B------:R-:W-:Y:S01]  /*4110*/  IMAD.SHL.U32 R138, R55.reuse, 0x4, RZ ;  /* 0x00000004378a7824 */ /* 0x040fe200078e00ff */
[----:B------:R-:W4:Y:S02]  /*4120*/  @P2 LDG.E.EL R219, desc[UR8][R178.64] ;  /* 0x00000008b2db2981 */ /* 0x000f24000c2e1900 */
[----:B------:R-:W-:-:S02]  /*4130*/  SHF.L.U64.HI R55, R55, 0x2, R41 ;  /* 0x0000000237377819 */ /* 0x000fc40000010229 */
[----:B------:R-:W-:Y:S02]  /*4140*/  IADD3 R80, P6, R138, UR10, RZ ;  /* 0x0000000a8a507c10 */ /* 0x000fe4000ffde0ff */
[----:B--2---:R-:W-:Y:S02]  /*4150*/  SEL R49, R49, RZ, P2 ;  /* 0x000000ff31317207 */ /* 0x004fe40001000000 */
[----:B---3--:R-:W-:Y:S02]  /*4160*/  SEL R62, R62, RZ, !P1 ;  /* 0x000000ff3e3e7207 */ /* 0x008fe40004800000 */
[----:B------:R-:W-:Y:S02]  /*4170*/  SEL R156, R156, RZ, !P1 ;  /* 0x000000ff9c9c7207 */ /* 0x000fe40004800000 */
[----:B------:R-:W-:Y:S01]  /*4180*/  SEL R42, R42, RZ, !P1 ;  /* 0x000000ff2a2a7207 */ /* 0x000fe20004800000 */
[----:B------:R-:W-:Y:S01]  /*4190*/  IMAD.MOV.U32 R157, RZ, RZ, RZ ;  /* 0x000000ffff9d7224 */ /* 0x000fe200078e00ff */
[----:B------:R-:W-:Y:S01]  /*41a0*/  IADD3.X R81, R55, UR11, RZ, P6, !PT ;  /* 0x0000000b37517c10 */ /* 0x000fe2000b7fe4ff */
[----:B------:R-:W2:Y:S01]  /*41b0*/  @P2 LDG.E.EL R183, desc[UR8][R196.64] ;  /* 0x00000008c4b72981 */ /* 0x000ea2000c2e1900 */
[----:B------:R-:W-:Y:S01]  /*41c0*/  IADD3 R136, P6, R138, UR12, RZ ;  /* 0x0000000c8a887c10 */ /* 0x000fe2000ffde0ff */
[----:B------:R-:W-:-:S03]  /*41d0*/  IMAD.WIDE R80, R23, 0x4, R80 ;  /* 0x0000000417507825 */ /* 0x000fc600078e0250 */
[----:B------:R-:W-:Y:S01]  /*41e0*/  IADD3.X R137, R55, UR13, RZ, P6, !PT ;  /* 0x0000000d37897c10 */ /* 0x000fe2000b7fe4ff */
[----:B------:R-:W3:Y:S01]  /*41f0*/  @P4 LDG.E.EL R185, desc[UR8][R212.64] ;  /* 0x00000008d4b94981 */ /* 0x000ee2000c2e1900 */
        /* <DEDUP_REMOVED lines=11> */
[----:B------:R-:W-:-:S04]  /*42b0*/  IMAD.WIDE.U32 R138, R27, 0x4, R138 ;  /* 0x000000041b8a7825 */ /* 0x000fc800078e008a */
[----:B------:R-:W-:Y:S01]  /*42c0*/  IMAD.X R149, R149, 0x1, R21, P6 ;  /* 0x0000000195957824 */ /* 0x000fe200030e0615 */
[----:B------:R-:W-:Y:S01]  /*42d0*/  IADD3 R138, P6, R138, R30, RZ ;  /* 0x0000001e8a8a7210 */ /* 0x000fe20007fde0ff */
[----:B------:R-:W-:Y:S01]  /*42e0*/  IMAD.MOV.U32 R40, RZ, RZ, RZ ;  /* 0x000000ffff287224 */ /* 0x000fe200078e00ff */
[----:B0-----:R-:W-:Y:S01]  /*42f0*/  CS2R R172, SRZ ;  /* 0x0000000000ac7805 */ /* 0x001fe2000001ff00 */
[----:B------:R-:W-:Y:S01]  /*4300*/  IMAD.MOV.U32 R41, RZ, RZ, RZ ;  /* 0x000000ffff297224 */ /* 0x000fe200078e00ff */
[----:B------:R-:W-:Y:S01]  /*4310*/  CS2R R164, SRZ ;  /* 0x0000000000a47805 */ /* 0x000fe2000001ff00 */
[----:B------:R-:W-:Y:S01]  /*4320*/  IMAD.X R139, R139, 0x1, R10, P6 ;  /* 0x000000018b8b7824 */ /* 0x000fe200030e060a */
[----:B------:R-:W-:Y:S01]  /*4330*/  IADD3 R43, P6, R33, UR6, RZ ;  /* 0x00000006212b7c10 */ /* 0x000fe2000ffde0ff */
[----:B------:R0:W2:Y:S03]  /*4340*/  @P5 LDG.E.EL R40, desc[UR8][R160.64] ;  /* 0x00000008a0285981 */ /* 0x0000a6000c2e1900 */
[----:B------:R-:W-:Y:S01]  /*4350*/  IADD3.X R63, R5, UR5, RZ, P6, !PT ;  /* 0x00000005053f7c10 */ /* 0x000fe2000b7fe4ff */
[C---:B------:R-:W-:Y:S01]  /*4360*/  IMAD.SHL.U32 R55, R43.reuse, 0x4, RZ ;  /* 0x000000042b377824 */ /* 0x040fe200078e00ff */
[----:B------:R0:W2:Y:S02]  /*4370*/  @P5 LDG.E.EL R172, desc[UR8][R170.64] ;  /* 0x00000008aaac5981 */ /* 0x0000a4000c2e1900 */
[----:B------:R-:W-:-:S02]  /*4380*/  SHF.L.U64.HI R43, R43, 0x2, R63 ;  /* 0x000000022b2b7819 */ /* 0x000fc4000001023f */
[----:B------:R-:W-:Y:S01]  /*4390*/  IADD3 R78, P6, R55, UR10, RZ ;  /* 0x0000000a374e7c10 */ /* 0x000fe2000ffde0ff */
[----:B------:R-:W2:Y:S03]  /*43a0*/  @!P1 LDG.E.EL R173, desc[UR8][R68.64] ;  /* 0x0000000844ad9981 */ /* 0x000ea6000c2e1900 */
[----:B------:R-:W-:Y:S01]  /*43b0*/  IADD3.X R79, R43, UR11, RZ, P6, !PT ;  /* 0x0000000b2b4f7c10 */ /* 0x000fe2000b7fe4ff */
[----:B------:R0:W2:Y:S01]  /*43c0*/  @P2 LDG.E.EL R41, desc[UR8][R166.64] ;  /* 0x00000008a6292981 */ /* 0x0000a2000c2e1900 */
[----:B------:R-:W-:Y:S01]  /*43d0*/  IADD3 R46, P6, R55, UR12, RZ ;  /* 0x0000000c372e7c10 */ /* 0x000fe2000ffde0ff */
[----:B------:R-:W-:-:S03]  /*43e0*/  IMAD.WIDE R78, R23, 0x4, R78 ;  /* 0x00000004174e7825 */ /* 0x000fc600078e024e */
[----:B------:R-:W-:Y:S01]  /*43f0*/  IADD3.X R47, R43, UR13, RZ, P6, !PT ;  /* 0x0000000d2b2f7c10 */ /* 0x000fe2000b7fe4ff */
[----:B------:R-:W2:Y:S01]  /*4400*/  @P4 LDG.E.EL R165, desc[UR8][R108.64] ;  /* 0x000000086ca54981 */ /* 0x000ea2000c2e1900 */
[----:B------:R-:W-:Y:S01]  /*4410*/  IADD3 R78, P6, R78, R11, RZ ;  /* 0x0000000b4e4e7210 */ /* 0x000fe20007fde0ff */
[----:B------:R-:W-:Y:S02]  /*4420*/  IMAD.WIDE R46, R13, 0x4, R46 ;  /* 0x000000040d2e7825 */ /* 0x000fe400078e022e */
[----:B------:R-:W2:Y:S02]  /*4430*/  @!P1 LDG.E.EL R164, desc[UR8][R116.64] ;  /* 0x0000000874a49981 */ /* 0x000ea4000c2e1900 */
[----:B------:R-:W-:Y:S01]  /*4440*/  IMAD.X R79, R79, 0x1, R16, P6 ;  /* 0x000000014f4f7824 */ /* 0x000fe200030e0610 */
[----:B0-----:R-:W-:Y:S02]  /*4450*/  IADD3 R160, P6, R46, R15, RZ ;  /* 0x0000000f2ea07210 */ /* 0x001fe40007fde0ff */
[----:B------:R-:W-:-:S02]  /*4460*/  CS2R R158, SRZ ;  /* 0x00000000009e7805 */ /* 0x000fc4000001ff00 */
[----:B------:R-:W-:Y:S02]  /*4470*/  CS2R R152, SRZ ;  /* 0x0000000000987805 */ /* 0x000fe4000001ff00 */
[----:B------:R-:W-:Y:S01]  /*4480*/  @P0 SEL R49, R72, RZ, P4 ;  /* 0x000000ff48310207 */ /* 0x000fe20002000000 */
[----:B------:R-:W2:Y:S01]  /*4490*/  @P4 LDG.E.EL R157, desc[UR8][R148.64] ;  /* 0x00000008949d4981 */ /* 0x000ea2000c2e1900 */
[----:B------:R-:W-:Y:S01]  /*44a0*/  IMAD.X R161, R47, 0x1, R21, P6 ;  /* 0x000000012fa17824 */ /* 0x000fe200030e0615 */
[----:B------:R-:W-:Y:S02]  /*44b0*/  IADD3 R50, P6, R55, UR14, RZ ;  /* 0x0000000e37327c10 */ /* 0x000fe4000ffde0ff */
[----:B------:R-:W-:Y:S02]  /*44c0*/  CS2R R170, SRZ ;  /* 0x0000000000aa7805 */ /* 0x000fe4000001ff00 */
[----:B------:R-:W-:Y:S01]  /*44d0*/  CS2R R166, SRZ ;  /* 0x0000000000a67805 */ /* 0x000fe2000001ff00 */
[----:B------:R-:W2:Y:S01]  /*44e0*/  @P2 LDG.E.EL R158, desc[UR8][R136.64] ;  /* 0x00000008889e2981 */ /* 0x000ea2000c2e1900 */
[----:B------:R-:W-:-:S02]  /*44f0*/  IADD3.X R51, R43, UR15, RZ, P6, !PT ;  /* 0x0000000f2b337c10 */ /* 0x000fc4000b7fe4ff */
[----:B------:R-:W-:Y:S01]  /*4500*/  IADD3 R46, P6, R55, UR16, RZ ;  /* 0x00000010372e7c10 */ /* 0x000fe2000ffde0ff */
[----:B------:R0:W2:Y:S01]  /*4510*/  @P2 LDG.E.EL R170, desc[UR8][R168.64] ;  /* 0x00000008a8aa2981 */ /* 0x0000a2000c2e1900 */
[----:B------:R-:W-:Y:S02]  /*4520*/  IMAD.WIDE R50, R39, 0x4, R50 ;  /* 0x0000000427327825 */ /* 0x000fe400078e0232 */
[----:B------:R-:W-:Y:S01]  /*4530*/  IADD3.X R47, R43, UR17, RZ, P6, !PT ;  /* 0x000000112b2f7c10 */ /* 0x000fe2000b7fe4ff */
[----:B------:R-:W2:Y:S01]  /*4540*/  @P5 LDG.E.EL R167, desc[UR8][R56.64] ;  /* 0x0000000838a75981 */ /* 0x000ea2000c2e1900 */
[----:B------:R-:W-:Y:S01]  /*4550*/  IADD3 R144, P6, R50, R15, RZ ;  /* 0x0000000f32907210 */ /* 0x000fe20007fde0ff */
[----:B------:R-:W-:Y:S02]  /*4560*/  IMAD.WIDE.U32 R46, R27, 0x4, R46 ;  /* 0x000000041b2e7825 */ /* 0x000fe400078e002e */
[----:B------:R-:W2:Y:S02]  /*4570*/  @P2 LDG.E.EL R166, desc[UR8][R88.64] ;  /* 0x0000000858a62981 */ /* 0x000ea4000c2e1900 */
[----:B------:R-:W-:Y:S01]  /*4580*/  IMAD.X R145, R51, 0x1, R21, P6 ;  /* 0x0000000133917824 */ /* 0x000fe200030e0615 */
[----:B------:R-:W-:-:S02]  /*4590*/  IADD3 R162, P6, R46, R30, RZ ;  /* 0x0000001e2ea27210 */ /* 0x000fc40007fde0ff */
[----:B0-----:R-:W-:Y:S01]  /*45a0*/  CS2R R168, SRZ ;  /* 0x0000000000a87805 */ /* 0x001fe2000001ff00 */
[----:B------:R-:W2:Y:S02]  /*45b0*/  @P5 LDG.E.EL R159, desc[UR8][R80.64] ;  /* 0x00000008509f5981 */ /* 0x000ea4000c2e1900 */
[----:B------:R-:W-:Y:S01]  /*45c0*/  IMAD.X R163, R47, 0x1, R10, P6 ;  /* 0x000000012fa37824 */ /* 0x000fe200030e060a */
[----:B------:R-:W-:Y:S02]  /*45d0*/  IADD3 R55, P6, R31, UR6, RZ ;  /* 0x000000061f377c10 */ /* 0x000fe4000ffde0ff */
[----:B------:R-:W2:Y:S02]  /*45e0*/  @P4 LDG.E.EL R169, desc[UR8][R82.64] ;  /* 0x0000000852a94981 */ /* 0x000ea4000c2e1900 */
[----:B------:R-:W-:Y:S02]  /*45f0*/  IADD3.X R43, R18, UR5, RZ, P6, !PT ;  /* 0x00000005122b7c10 */ /* 0x000fe4000b7fe4ff */
[----:B------:R-:W2:Y:S04]  /*4600*/  @!P1 LDG.E.EL R168, desc[UR8][R74.64] ;  /* 0x000000084aa89981 */ /* 0x000ea8000c2e1900 */
[----:B-1----:R-:W2:Y:S01]  /*4610*/  LDL.LU R18, [R1+0x90] ;  /* 0x0000900001127983 */ /* 0x002ea20000300800 */
[C---:B------:R-:W-:Y:S01]  /*4620*/  IMAD.SHL.U32 R63, R55.reuse, 0x4, RZ ;  /* 0x00000004373f7824 */ /* 0x040fe200078e00ff */
[----:B------:R-:W-:-:S02]  /*4630*/  SHF.L.U64.HI R55, R55, 0x2, R43 ;  /* 0x0000000237377819 */ /* 0x000fc4000001022b */
[----:B------:R-:W3:Y:S02]  /*4640*/  @P2 LDG.E.EL R153, desc[UR8][R160.64] ;  /* 0x00000008a0992981 */ /* 0x000ee4000c2e1900 */
[----:B------:R-:W-:Y:S01]  /*4650*/  IADD3 R46, P6, R63, UR10, RZ ;  /* 0x0000000a3f2e7c10 */ /* 0x000fe2000ffde0ff */
[----:B------:R-:W-:Y:S01]  /*4660*/  IMAD.MOV.U32 R72, RZ, RZ, RZ ;  /* 0x000000ffff487224 */ /* 0x000fe200078e00ff */
[----:B----4-:R-:W-:Y:S01]  /*4670*/  SEL R48, R48, RZ, P5 ;  /* 0x000000ff30307207 */ /* 0x010fe20002800000 */
[----:B------:R-:W4:Y:S01]  /*4680*/  @P4 LDG.E.EL R152, desc[UR8][R144.64] ;  /* 0x0000000890984981 */ /* 0x000f22000c2e1900 */
        /* <DEDUP_REMOVED lines=10> */
[----:B------:R-:W-:-:S03]  /*4730*/  IMAD.MOV.U32 R43, RZ, RZ, RZ ;  /* 0x000000ffff2b7224 */ /* 0x000fc600078e00ff */
[----:B------:R-:W-:Y:S02]  /*4740*/  IADD3.X R71, R55, UR15, RZ, P6, !PT ;  /* 0x0000000f37477c10 */ /* 0x000fe4000b7fe4ff */
[----:B------:R-:W-:Y:S01]  /*4750*/  IADD3 R50, P6, R63, UR16, RZ ;  /* 0x000000103f327c10 */ /* 0x000fe2000ffde0ff */
[----:B------:R0:W3:Y:S01]  /*4760*/  @P5 LDG.E.EL R43, desc[UR8][R114.64] ;  /* 0x00000008722b5981 */ /* 0x0000e2000c2e1900 */
[----:B------:R-:W-:Y:S02]  /*4770*/  IMAD.WIDE R70, R39, 0x4, R70 ;  /* 0x0000000427467825 */ /* 0x000fe400078e0246 */
[----:B------:R-:W-:-:S03]  /*4780*/  IADD3.X R51, R55, UR17, RZ, P6, !PT ;  /* 0x0000001137337c10 */ /* 0x000fc6000b7fe4ff */
[----:B------:R-:W-:Y:S01]  /*4790*/  IMAD.WIDE.U32 R50, R27, 0x4, R50 ;  /* 0x000000041b327825 */ /* 0x000fe200078e0032 */
[----:B0-----:R-:W-:-:S05]  /*47a0*/  IADD3 R114, P6, R70, R15, RZ ;  /* 0x0000000f46727210 */ /* 0x001fca0007fde0ff */
[----:B------:R-:W-:Y:S01]  /*47b0*/  IMAD.X R115, R71, 0x1, R21, P6 ;  /* 0x0000000147737824 */ /* 0x000fe200030e0615 */
[----:B------:R-:W-:Y:S02]  /*47c0*/  IADD3 R100, P6, R50, R30, RZ ;  /* 0x0000001e32647210 */ /* 0x000fe40007fde0ff */
[----:B------:R-:W-:-:S03]  /*47d0*/  CS2R R46, SRZ ;  /* 0x00000000002e7805 */ /* 0x000fc6000001ff00 */
[----:B------:R-:W-:Y:S01]  /*47e0*/  IMAD.X R101, R51, 0x1, R10, P6 ;  /* 0x0000000133657824 */ /* 0x000fe200030e060a */
[----:B------:R-:W-:Y:S02]  /*47f0*/  IADD3 R73, P6, R25, UR6, RZ ;  /* 0x0000000619497c10 */ /* 0x000fe4000ffde0ff */
[----:B------:R0:W3:Y:S02]  /*4800*/  @P2 LDG.E.EL R46, desc[UR8][R120.64] ;  /* 0x00000008782e2981 */ /* 0x0000e4000c2e1900 */
[----:B------:R-:W-:Y:S01]  /*4810*/  IADD3.X R55, R3, UR5, RZ, P6, !PT ;  /* 0x0000000503377c10 */ /* 0x000fe2000b7fe4ff */
[----:B------:R-:W-:Y:S01]  /*4820*/  IMAD.MOV.U32 R63, RZ, RZ, RZ ;  /* 0x000000ffff3f7224 */ /* 0x000fe200078e00ff */
[----:B------:R-:W3:Y:S01]  /*4830*/  @P4 LDG.E.EL R47, desc[UR8][R118.64] ;  /* 0x00000008762f4981 */ /* 0x000ee2000c2e1900 */
[C---:B0-----:R-:W-:Y:S01]  /*4840*/  IMAD.SHL.U32 R120, R73.reuse, 0x4, RZ ;  /* 0x0000000449787824 */ /* 0x041fe200078e00ff */
[----:B------:R-:W-:-:S03]  /*4850*/  SHF.L.U64.HI R73, R73, 0x2, R55 ;  /* 0x0000000249497819 */ /* 0x000fc60000010237 */
[----:B------:R0:W3:Y:S01]  /*4860*/  @P4 LDG.E.EL R63, desc[UR8][R64.64] ;  /* 0x00000008403f4981 */ /* 0x0000e2000c2e1900 */
[----:B------:R-:W-:-:S04]  /*4870*/  IADD3 R70, P6, R120, UR10, RZ ;  /* 0x0000000a78467c10 */ /* 0x000fc8000ffde0ff */
[----:B------:R-:W-:Y:S02]  /*4880*/  IADD3.X R71, R73, UR11, RZ, P6, !PT ;  /* 0x0000000b49477c10 */ /* 0x000fe4000b7fe4ff */
[----:B0-----:R-:W-:Y:S01]  /*4890*/  IADD3 R64, P6, R120, UR12, RZ ;  /* 0x0000000c78407c10 */ /* 0x001fe2000ffde0ff */
[----:B------:R-:W-:-:S03]  /*48a0*/  IMAD.WIDE R70, R23, 0x4, R70 ;  /* 0x0000000417467825 */ /* 0x000fc600078e0246 */
[----:B------:R-:W-:Y:S02]  /*48b0*/  IADD3.X R65, R73, UR13, RZ, P6, !PT ;  /* 0x0000000d49417c10 */ /* 0x000fe4000b7fe4ff */
[----:B------:R-:W-:Y:S02]  /*48c0*/  CS2R R50, SRZ ;  /* 0x0000000000327805 */ /* 0x000fe4000001ff00 */
[----:B------:R-:W-:Y:S01]  /*48d0*/  IADD3 R118, P6, R70, R11, RZ ;  /* 0x0000000b46767210 */ /* 0x000fe20007fde0ff */
[----:B------:R-:W-:-:S03]  /*48e0*/  IMAD.WIDE R64, R13, 0x4, R64 ;  /* 0x000000040d407825 */ /* 0x000fc600078e0240 */
[----:B------:R0:W3:Y:S01]  /*48f0*/  @!P1 LDG.E.EL R50, desc[UR8][R92.64] ;  /* 0x000000085c329981 */ /* 0x0000e2000c2e1900 */
[----:B------:R-:W-:Y:S02]  /*4900*/  IMAD.X R119, R71, 0x1, R16, P6 ;  /* 0x0000000147777824 */ /* 0x000fe400030e0610 */
[----:B------:R-:W-:Y:S01]  /*4910*/  IMAD.MOV.U32 R55, RZ, RZ, RZ ;  /* 0x000000ffff377224 */ /* 0x000fe200078e00ff */
[----:B------:R-:W3:Y:S01]  /*4920*/  @P5 LDG.E.EL R51, desc[UR8][R140.64] ;  /* 0x000000088c335981 */ /* 0x000ee2000c2e1900 */
[----:B0-----:R-:W-:-:S04]  /*4930*/  IADD3 R92, P6, R64, R15, RZ ;  /* 0x0000000f405c7210 */ /* 0x001fc80007fde0ff */
[----:B------:R-:W3:Y:S01]  /*4940*/  @P2 LDG.E.EL R55, desc[UR8][R154.64] ;  /* 0x000000089a372981 */ /* 0x000ee2000c2e1900 */
[----:B------:R-:W-:Y:S01]  /*4950*/  IMAD.X R93, R65, 0x1, R21, P6 ;  /* 0x00000001415d7824 */ /* 0x000fe200030e0615 */
[----:B------:R-:W-:-:S04]  /*4960*/  IADD3 R90, P6, R120, UR14, RZ ;  /* 0x0000000e785a7c10 */ /* 0x000fc8000ffde0ff */
[----:B------:R-:W-:Y:S02]  /*4970*/  IADD3.X R91, R73, UR15, RZ, P6, !PT ;  /* 0x0000000f495b7c10 */ /* 0x000fe4000b7fe4ff */
[----:B------:R-:W-:Y:S01]  /*4980*/  IADD3 R70, P6, R120, UR16, RZ ;  /* 0x0000001078467c10 */ /* 0x000fe2000ffde0ff */
[----:B------:R-:W-:-:S03]  /*4990*/  IMAD.WIDE R90, R39, 0x4, R90 ;  /* 0x00000004275a7825 */ /* 0x000fc600078e025a */
[----:B------:R-:W-:Y:S02]  /*49a0*/  IADD3.X R71, R73, UR17, RZ, P6, !PT ;  /* 0x0000001149477c10 */ /* 0x000fe4000b7fe4ff */
[----:B------:R-:W-:Y:S02]  /*49b0*/  CS2R R64, SRZ ;  /* 0x0000000000407805 */ /* 0x000fe4000001ff00 */
[----:B------:R-:W-:Y:S01]  /*49c0*/  IADD3 R120, P6, R90, R15, RZ ;  /* 0x0000000f5a787210 */ /* 0x000fe20007fde0ff */
[----:B------:R-:W-:-:S03]  /*49d0*/  IMAD.WIDE.U32 R70, R27, 0x4, R70 ;  /* 0x000000041b467825 */ /* 0x000fc600078e0046 */
[----:B------:R0:W3:Y:S01]  /*49e0*/  @P5 LDG.E.EL R65, desc[UR8][R112.64] ;  /* 0x0000000870415981 */ /* 0x0000e2000c2e1900 */
[----:B------:R-:W-:Y:S02]  /*49f0*/  IMAD.X R121, R91, 0x1, R21, P6 ;  /* 0x000000015b797824 */ /* 0x000fe400030e0615 */
[----:B------:R-:W-:Y:S01]  /*4a00*/  IMAD.MOV.U32 R73, RZ, RZ, RZ ;  /* 0x000000ffff497224 */ /* 0x000fe200078e00ff */
[----:B------:R-:W3:Y:S01]  /*4a10*/  @!P1 LDG.E.EL R64, desc[UR8][R134.64] ;  /* 0x0000000886409981 */ /* 0x000ee2000c2e1900 */
[----:B0-----:R-:W-:-:S04]  /*4a20*/  IADD3 R112, P6, R70, R30, RZ ;  /* 0x0000001e46707210 */ /* 0x001fc80007fde0ff */
[----:B------:R-:W3:Y:S01]  /*4a30*/  @!P1 LDG.E.EL R73, desc[UR8][R124.64] ;  /* 0x000000087c499981 */ /* 0x000ee2000c2e1900 */
[----:B------:R-:W-:Y:S01]  /*4a40*/  IMAD.X R113, R71, 0x1, R10, P6 ;  /* 0x0000000147717824 */ /* 0x000fe200030e060a */
[----:B------:R-:W-:Y:S02]  /*4a50*/  CS2R R70, SRZ ;  /* 0x0000000000467805 */ /* 0x000fe4000001ff00 */
[----:B------:R-:W-:-:S04]  /*4a60*/  IADD3 R128, P6, R20, UR6, RZ ;  /* 0x0000000614807c10 */ /* 0x000fc8000ffde0ff */
[----:B------:R0:W3:Y:S01]  /*4a70*/  @P2 LDG.E.EL R70, desc[UR8][R58.64] ;  /* 0x000000083a462981 */ /* 0x0000e2000c2e1900 */
[----:B------:R-:W-:-:S03]  /*4a80*/  IMAD.SHL.U32 R129, R128, 0x4, RZ ;  /* 0x0000000480817824 */ /* 0x000fc600078e00ff */
[----:B------:R1:W3:Y:S01]  /*4a90*/  @P4 LDG.E.EL R71, desc[UR8][R106.64] ;  /* 0x000000086a474981 */ /* 0x0002e2000c2e1900 */
[----:B0-----:R-:W-:Y:S02]  /*4aa0*/  IADD3.X R59, R249, UR5, RZ, P6, !PT ;  /* 0x00000005f93b7c10 */ /* 0x001fe4000b7fe4ff */
[----:B------:R-:W-:Y:S02]  /*4ab0*/  IADD3 R90, P6, R129, UR10, RZ ;  /* 0x0000000a815a7c10 */ /* 0x000fe4000ffde0ff */
[----:B------:R-:W-:Y:S01]  /*4ac0*/  SHF.L.U64.HI R128, R128, 0x2, R59 ;  /* 0x0000000280807819 */ /* 0x000fe2000001023b */
[----:B------:R-:W-:-:S03]  /*4ad0*/  IMAD.MOV.U32 R59, RZ, RZ, RZ ;  /* 0x000000ffff3b7224 */ /* 0x000fc600078e00ff */
[----:B------:R-:W-:Y:S02]  /*4ae0*/  IADD3.X R91, R128, UR11, RZ, P6, !PT ;  /* 0x0000000b805b7c10 */ /* 0x000fe4000b7fe4ff */
[----:B-1----:R-:W-:Y:S01]  /*4af0*/  IADD3 R106, P6, R129, UR12, RZ ;  /* 0x0000000c816a7c10 */ /* 0x002fe2000ffde0ff */
[----:B------:R-:W-:Y:S01]  /*4b00*/  IMAD.MOV.U32 R58, RZ, RZ, RZ ;  /* 0x000000ffff3a7224 */ /* 0x000fe200078e00ff */
[----:B------:R0:W3:Y:S01]  /*4b10*/  @P2 LDG.E.EL R59, desc[UR8][R98.64] ;  /* 0x00000008623b2981 */ /* 0x0000e2000c2e1900 */
[----:B------:R-:W-:Y:S01]  /*4b20*/  IMAD.WIDE R90, R23, 0x4, R90 ;  /* 0x00000004175a7825 */ /* 0x000fe200078e025a */
[----:B------:R-:W-:-:S03]  /*4b30*/  IADD3.X R107, R128, UR13, RZ, P6, !PT ;  /* 0x0000000d806b7c10 */ /* 0x000fc6000b7fe4ff */
[----:B------:R1:W3:Y:S01]  /*4b40*/  @P4 LDG.E.EL R58, desc[UR8][R44.64] ;  /* 0x000000082c3a4981 */ /* 0x0002e2000c2e1900 */
[----:B------:R-:W-:Y:S01]  /*4b50*/  IMAD.WIDE R106, R13, 0x4, R106 ;  /* 0x000000040d6a7825 */ /* 0x000fe200078e026a */
[----:B0-----:R-:W-:Y:S02]  /*4b60*/  IADD3 R98, P6, R90, R11, RZ ;  /* 0x0000000b5a627210 */ /* 0x001fe40007fde0ff */
[----:B-1----:R-:W-:-:S03]  /*4b70*/  CS2R R44, SRZ ;  /* 0x00000000002c7805 */ /* 0x002fc6000001ff00 */
[----:B------:R-:W-:Y:S01]  /*4b80*/  IMAD.X R99, R91, 0x1, R16, P6 ;  /* 0x000000015b637824 */ /* 0x000fe200030e0610 */
[----:B------:R-:W-:Y:S01]  /*4b90*/  IADD3 R106, P6, R106, R15, RZ ;  /* 0x0000000f6a6a7210 */ /* 0x000fe20007fde0ff */
[----:B------:R-:W-:Y:S01]  /*4ba0*/  IMAD.MOV.U32 R90, RZ, RZ, RZ ;  /* 0x000000ffff5a7224 */ /* 0x000fe200078e00ff */
[----:B------:R0:W3:Y:S03]  /*4bb0*/  @!P1 LDG.E.EL R44, desc[UR8][R122.64] ;  /* 0x000000087a2c9981 */ /* 0x0000e6000c2e1900 */
[----:B------:R-:W-:Y:S02]  /*4bc0*/  IMAD.X R107, R107, 0x1, R21, P6 ;  /* 0x000000016b6b7824 */ /* 0x000fe400030e0615 */
[----:B------:R1:W3:Y:S04]  /*4bd0*/  @P2 LDG.E.EL R90, desc[UR8][R86.64] ;  /* 0x00000008565a2981 */ /* 0x0002e8000c2e1900 */
[----:B------:R-:W3:Y:S01]  /*4be0*/  @P5 LDG.E.EL R45, desc[UR8][R176.64] ;  /* 0x00000008b02d5981 */ /* 0x000ee2000c2e1900 */
[----:B0-----:R-:W-:-:S04]  /*4bf0*/  IADD3 R122, P6, R129, UR14, RZ ;  /* 0x0000000e817a7c10 */ /* 0x001fc8000ffde0ff */
[----:B------:R-:W-:Y:S02]  /*4c00*/  IADD3.X R123, R128, UR15, RZ, P6, !PT ;  /* 0x0000000f807b7c10 */ /* 0x000fe4000b7fe4ff */
[----:B-1----:R-:W-:Y:S01]  /*4c10*/  IADD3 R86, P6, R129, UR16, RZ ;  /* 0x0000001081567c10 */ /* 0x002fe2000ffde0ff */
[----:B------:R-:W-:-:S03]  /*4c20*/  IMAD.WIDE R122, R39, 0x4, R122 ;  /* 0x00000004277a7825 */ /* 0x000fc600078e027a */
[----:B------:R-:W-:Y:S02]  /*4c30*/  IADD3.X R87, R128, UR17, RZ, P6, !PT ;  /* 0x0000001180577c10 */ /* 0x000fe4000b7fe4ff */
[----:B------:R-:W-:Y:S01]  /*4c40*/  IADD3 R124, P6, R122, R15, RZ ;  /* 0x0000000f7a7c7210 */ /* 0x000fe20007fde0ff */
[----:B------:R-:W-:-:S04]  /*4c50*/  IMAD.WIDE.U32 R86, R27, 0x4, R86 ;  /* 0x000000041b567825 */ /* 0x000fc800078e0056 */
[----:B------:R-:W-:Y:S01]  /*4c60*/  IMAD.X R125, R123, 0x1, R21, P6 ;  /* 0x000000017b7d7824 */ /* 0x000fe200030e0615 */
[----:B------:R-:W-:Y:S01]  /*4c70*/  IADD3 R122, P6, R86, R30, RZ ;  /* 0x0000001e567a7210 */ /* 0x000fe20007fde0ff */
[----:B------:R-:W-:-:S06]  /*4c80*/  IMAD.MOV.U32 R86, RZ, RZ, RZ ;  /* 0x000000ffff567224 */ /* 0x000fcc00078e00ff */
[----:B------:R0:W3:Y:S02]  /*4c90*/  @P5 LDG.E.EL R86, desc[UR8][R130.64] ;  /* 0x0000000882565981 */ /* 0x0000e4000c2e1900 */
[----:B0-----:R-:W2:Y:S02]  /*4ca0*/  LDC.64 R130, c[0x0][0x268] ;  /* 0x00009a00ff827b82 */ /* 0x001ea40000000a00 */
[----:B--2---:R-:W-:-:S06]  /*4cb0*/  IMAD.WIDE.U32 R130, R18, 0x8, R130 ;  /* 0x0000000812827825 */ /* 0x004fcc00078e0082 */
[----:B------:R-:W2:Y:S01]  /*4cc0*/  LDG.E.EL.64 R130, desc[UR8][R130.64] ;  /* 0x0000000882827981 */ /* 0x000ea2000c2e1b00 */
[----:B------:R-:W-:Y:S01]  /*4cd0*/  IMAD.X R123, R87, 0x1, R10, P6 ;  /* 0x00000001577b7824 */ /* 0x000fe200030e060a */
[----:B------:R-:W-:Y:S02]  /*4ce0*/  IADD3 R128, P6, R215, UR16, RZ ;  /* 0x00000010d7807c10 */ /* 0x000fe4000ffde0ff */
[----:B------:R-:W3:Y:S02]  /*4cf0*/  LDL.LU R215, [R1+0x40] ;  /* 0x0000400001d77983 */ /* 0x000ee40000300800 */
[----:B------:R-:W-:Y:S02]  /*4d00*/  IADD3.X R129, R29, UR17, RZ, P6, !PT ;  /* 0x000000111d817c10 */ /* 0x000fe4000b7fe4ff */
[----:B------:R-:W3:Y:S01]  /*4d10*/  LDL.LU R18, [R1+0x8c] ;  /* 0x00008c0001127983 */ /* 0x000ee20000300800 */
[----:B------:R-:W-:Y:S01]  /*4d20*/  IMAD.WIDE.U32 R128, R27, 0x4, R128 ;  /* 0x000000041b807825 */ /* 0x000fe200078e0080 */
[----:B--2---:R-:W-:-:S02]  /*4d30*/  R2UR UR5, R131 ;  /* 0x00000000830572ca */ /* 0x004fc400000e0000 */
[----:B------:R-:W-:-:S11]  /*4d40*/  R2UR UR4, R130 ;  /* 0x00000000820472ca */ /* 0x000fd600000e0000 */
[----:B------:R-:W-:-:S04]  /*4d50*/  USHF.R.U32.HI UR6, URZ, 0x1c, UR5 ;  /* 0x0000001c3f067899 */ /* 0x000fc80008011605 */
[----:B------:R-:W-:-:S04]  /*4d60*/  ULOP3.LUT UR6, UR6, 0x8, URZ, 0xc0, !UPT ;  /* 0x0000000806067892 */ /* 0x000fc8000f8ec03f */
[----:B------:R-:W-:-:S04]  /*4d70*/  UIADD3 UR6, UP0, UR4, UR6, URZ ;  /* 0x0000000604067290 */ /* 0x000fc8000ff1e03f */
[----:B------:R-:W-:Y:S02]  /*4d80*/  USHF.L.U32 UR20, UR6, 0x3, URZ ;  /* 0x0000000306147899 */ /* 0x000fe4000800063f */
[----:B------:R-:W-:-:S04]  /*4d90*/  UIADD3.X UR7, URZ, UR5, URZ, UP0, !UPT ;  /* 0x000000053f077290 */ /* 0x000fc800087fe43f */
[----:B------:R-:W-:Y:S01]  /*4da0*/  USHF.L.U64.HI UR18, UR6, 0x3, UR7 ;  /* 0x0000000306127899 */ /* 0x000fe20008010207 */
[----:B------:R-:W-:Y:S01]  /*4db0*/  IADD3 R87, P6, R37, UR20, RZ ;  /* 0x0000001425577c10 */ /* 0x000fe2000ffde0ff */
[----:B------:R-:W-:-:S04]  /*4dc0*/  USHF.R.U32.HI UR6, URZ, 0x1c, UR5 ;  /* 0x0000001c3f067899 */ /* 0x000fc80008011605 */
[----:B------:R-:W-:Y:S01]  /*4dd0*/  ULOP3.LUT UR6, UR6, 0x8, URZ, 0xc0, !UPT ;  /* 0x0000000806067892 */ /* 0x000fe2000f8ec03f */
[----:B------:R-:W-:Y:S01]  /*4de0*/  IADD3.X R130, R17, UR18, RZ, P6, !PT ;  /* 0x0000001211827c10 */ /* 0x000fe2000b7fe4ff */
[C---:B------:R-:W-:Y:S01]  /*4df0*/  IMAD.SHL.U32 R91, R87.reuse, 0x4, RZ ;  /* 0x00000004575b7824 */ /* 0x040fe200078e00ff */
[----:B------:R-:W2:Y:S01]  /*4e00*/  LDL.LU R17, [R1+0x88] ;  /* 0x0000880001117983 */ /* 0x000ea20000300800 */
[----:B------:R-:W-:Y:S01]  /*4e10*/  UIADD3 UR6, UP0, UR4, UR6, URZ ;  /* 0x0000000604067290 */ /* 0x000fe2000ff1e03f */
[----:B------:R-:W-:Y:S02]  /*4e20*/  SHF.L.U64.HI R87, R87, 0x2, R130 ;  /* 0x0000000257577819 */ /* 0x000fe40000010282 */
[----:B------:R-:W-:Y:S01]  /*4e30*/  IADD3 R130, P6, R91, UR10, RZ ;  /* 0x0000000a5b827c10 */ /* 0x000fe2000ffde0ff */
[----:B------:R-:W-:Y:S01]  /*4e40*/  UIADD3.X UR7, URZ, UR5, URZ, UP0, !UPT ;  /* 0x000000053f077290 */ /* 0x000fe200087fe43f */
[----:B------:R-:W2:Y:S02]  /*4e50*/  LDL.LU R187, [R1+0x38] ;  /* 0x0000380001bb7983 */ /* 0x000ea40000300800 */
[----:B------:R-:W-:Y:S01]  /*4e60*/  IADD3.X R131, R87, UR11, RZ, P6, !PT ;  /* 0x0000000b57837c10 */ /* 0x000fe2000b7fe4ff */
[----:B------:R-:W-:-:S02]  /*4e70*/  USHF.L.U32 UR21, UR6, 0x3, URZ ;  /* 0x0000000306157899 */ /* 0x000fc4000800063f */
[----:B------:R-:W-:Y:S01]  /*4e80*/  USHF.L.U64.HI UR19, UR6, 0x3, UR7 ;  /* 0x0000000306137899 */ /* 0x000fe20008010207 */
[----:B------:R-:W-:Y:S01]  /*4e90*/  IADD3 R128, P6, R128, R30, RZ ;  /* 0x0000001e80807210 */ /* 0x000fe20007fde0ff */
[----:B------:R-:W-:Y:S01]  /*4ea0*/  USHF.R.U32.HI UR6, URZ, 0x1c, UR5 ;  /* 0x0000001c3f067899 */ /* 0x000fe20008011605 */
[----:B------:R-:W-:-:S03]  /*4eb0*/  IMAD.WIDE R130, R23, 0x4, R130 ;  /* 0x0000000417827825 */ /* 0x000fc600078e0282 */
[----:B------:R-:W-:Y:S01]  /*4ec0*/  ULOP3.LUT UR6, UR6, 0x8, URZ, 0xc0, !UPT ;  /* 0x0000000806067892 */ /* 0x000fe2000f8ec03f */
[----:B------:R-:W-:Y:S01]  /*4ed0*/  IMAD.X R129, R129, 0x1, R10, P6 ;  /* 0x0000000181817824 */ /* 0x000fe200030e060a */
[----:B------:R-:W-:Y:S02]  /*4ee0*/  IADD3 R130, P6, R130, R11, RZ ;  /* 0x0000000b82827210 */ /* 0x000fe40007fde0ff */
[----:B------:R-:W-:-:S03]  /*4ef0*/  UIADD3 UR6, UP0, UR4, UR6, URZ ;  /* 0x0000000604067290 */ /* 0x000fc6000ff1e03f */
[----:B------:R-:W-:Y:S01]  /*4f00*/  IMAD.X R131, R131, 0x1, R16, P6 ;  /* 0x0000000183837824 */ /* 0x000fe200030e0610 */
[----:B------:R-:W-:Y:S01]  /*4f10*/  UIADD3.X UR7, URZ, UR5, URZ, UP0, !UPT ;  /* 0x000000053f077290 */ /* 0x000fe200087fe43f */
[----:B------:R-:W-:Y:S01]  /*4f20*/  IADD3 R140, P6, R35, UR21, RZ ;  /* 0x00000015238c7c10 */ /* 0x000fe2000ffde0ff */
[----:B------:R-:W-:Y:S02]  /*4f30*/  USHF.L.U32 UR22, UR6, 0x3, URZ ;  /* 0x0000000306167899 */ /* 0x000fe4000800063f */
[----:B------:R-:W-:Y:S01]  /*4f40*/  USHF.L.U64.HI UR7, UR6, 0x3, UR7 ;  /* 0x0000000306077899 */ /* 0x000fe20008010207 */
[----:B------:R-:W-:Y:S02]  /*4f50*/  IADD3.X R127, R24, UR19, RZ, P6, !PT ;  /* 0x00000013187f7c10 */ /* 0x000fe4000b7fe4ff */
[----:B------:R-:W2:Y:S01]  /*4f60*/  LDL.LU R24, [R1+0x84] ;  /* 0x0000840001187983 */ /* 0x000ea20000300800 */
[----:B------:R-:W-:-:S03]  /*4f70*/  IADD3 R154, P6, R33, UR22, RZ ;  /* 0x00000016219a7c10 */ /* 0x000fc6000ffde0ff */
[----:B------:R-:W2:Y:S01]  /*4f80*/  LDL.LU R202, [R1+0x30] ;  /* 0x0000300001ca7983 */ /* 0x000ea20000300800 */
[----:B------:R-:W-:-:S03]  /*4f90*/  IADD3.X R126, R5, UR7, RZ, P6, !PT ;  /* 0x00000007057e7c10 */ /* 0x000fc6000b7fe4ff */
[----:B------:R-:W2:Y:S04]  /*4fa0*/  LDL.LU R203, [R1+0x34] ;  /* 0x0000340001cb7983 */ /* 0x000ea80000300800 */
[----:B------:R-:W2:Y:S04]  /*4fb0*/  LDL.LU R5, [R1+0x80] ;  /* 0x0000800001057983 */ /* 0x000ea80000300800 */
[----:B------:R-:W2:Y:S04]  /*4fc0*/  LDL.LU R210, [R1+0x3c] ;  /* 0x00003c0001d27983 */ /* 0x000ea80000300800 */
[----:B------:R-:W2:Y:S01]  /*4fd0*/  LDL.LU R211, [R1+0x20] ;  /* 0x0000200001d37983 */ /* 0x000ea20000300800 */
[C---:B------:R-:W-:Y:S01]  /*4fe0*/  IMAD.SHL.U32 R141, R140.reuse, 0x4, RZ ;  /* 0x000000048c8d7824 */ /* 0x040fe200078e00ff */
[----:B------:R-:W-:Y:S01]  /*4ff0*/  SHF.L.U64.HI R140, R140, 0x2, R127 ;  /* 0x000000028c8c7819 */ /* 0x000fe2000001027f */
[----:B------:R-:W-:-:S03]  /*5000*/  IMAD.SHL.U32 R155, R154, 0x4, RZ ;  /* 0x000000049a9b7824 */ /* 0x000fc600078e00ff */
[----:B------:R-:W-:Y:S02]  /*5010*/  IADD3 R94, P6, R141, UR10, RZ ;  /* 0x0000000a8d5e7c10 */ /* 0x000fe4000ffde0ff */
[----:B------:R-:W-:Y:S02]  /*5020*/  SHF.L.U64.HI R154, R154, 0x2, R126 ;  /* 0x000000029a9a7819 */ /* 0x000fe4000001027e */
[----:B------:R-:W-:Y:S02]  /*5030*/  IADD3.X R95, R140, UR11, RZ, P6, !PT ;  /* 0x0000000b8c5f7c10 */ /* 0x000fe4000b7fe4ff */
[----:B------:R-:W-:Y:S01]  /*5040*/  IADD3 R126, P6, R155, UR10, RZ ;  /* 0x0000000a9b7e7c10 */ /* 0x000fe2000ffde0ff */
[----:B------:R-:W-:Y:S01]  /*5050*/  USHF.R.U32.HI UR6, URZ, 0x1c, UR5 ;  /* 0x0000001c3f067899 */ /* 0x000fe20008011605 */
[C---:B------:R-:W-:Y:S02]  /*5060*/  IMAD.WIDE R94, R23.reuse, 0x4, R94 ;  /* 0x00000004175e7825 */ /* 0x040fe400078e025e */
[----:B------:R-:W-:Y:S01]  /*5070*/  IADD3.X R127, R154, UR11, RZ, P6, !PT ;  /* 0x0000000b9a7f7c10 */ /* 0x000fe2000b7fe4ff */
[----:B------:R-:W-:Y:S01]  /*5080*/  ULOP3.LUT UR6, UR6, 0x8, URZ, 0xc0, !UPT ;  /* 0x0000000806067892 */ /* 0x000fe2000f8ec03f */
[----:B------:R-:W-:Y:S01]  /*5090*/  IADD3 R102, P6, R94, R11, RZ ;  /* 0x0000000b5e667210 */ /* 0x000fe20007fde0ff */
[----:B------:R-:W-:-:S02]  /*50a0*/  IMAD.WIDE R126, R23, 0x4, R126 ;  /* 0x00000004177e7825 */ /* 0x000fc400078e027e */
[----:B------:R-:W-:Y:S02]  /*50b0*/  UIADD3 UR4, UP0, UR4, UR6, URZ ;  /* 0x0000000604047290 */ /* 0x000fe4000ff1e03f */
[--C-:B------:R-:W-:Y:S01]  /*50c0*/  IMAD.X R103, R95, 0x1, R16.reuse, P6 ;  /* 0x000000015f677824 */ /* 0x100fe200030e0610 */
[----:B------:R-:W-:Y:S01]  /*50d0*/  IADD3 R94, P6, R126, R11, RZ ;  /* 0x0000000b7e5e7210 */ /* 0x000fe20007fde0ff */
[----:B------:R-:W-:Y:S02]  /*50e0*/  USHF.L.U32 UR6, UR4, 0x3, URZ ;  /* 0x0000000304067899 */ /* 0x000fe4000800063f */
[----:B------:R-:W-:Y:S02]  /*50f0*/  UIADD3.X UR5, URZ, UR5, URZ, UP0, !UPT ;  /* 0x000000053f057290 */ /* 0x000fe400087fe43f */
[----:B------:R-:W-:Y:S02]  /*5100*/  IMAD.X R95, R127, 0x1, R16, P6 ;  /* 0x000000017f5f7824 */ /* 0x000fe400030e0610 */
[----:B------:R-:W-:Y:S01]  /*5110*/  USHF.L.U64.HI UR5, UR4, 0x3, UR5 ;  /* 0x0000000304057899 */ /* 0x000fe20008010205 */
[----:B------:R-:W-:-:S05]  /*5120*/  IADD3 R126, P6, R38, UR6, RZ ;  /* 0x00000006267e7c10 */ /* 0x000fca000ffde0ff */
[----:B------:R-:W-:Y:S01]  /*5130*/  IMAD.SHL.U32 R127, R126, 0x4, RZ ;  /* 0x000000047e7f7824 */ /* 0x000fe200078e00ff */
[----:B------:R-:W-:-:S06]  /*5140*/  CS2R R176, SRZ ;  /* 0x0000000000b07805 */ /* 0x000fcc000001ff00 */
[----:B------:R0:W3:Y:S01]  /*5150*/  @P5 LDG.E.EL R176, desc[UR8][R66.64] ;  /* 0x0000000842b05981 */ /* 0x0000e2000c2e1900 */
[----:B------:R-:W-:Y:S01]  /*5160*/  IMAD.MOV.U32 R29, RZ, RZ, RZ ;  /* 0x000000ffff1d7224 */ /* 0x000fe200078e00ff */
[----:B------:R-:W-:Y:S02]  /*5170*/  SEL R161, R110, RZ, P2 ;  /* 0x000000ff6ea17207 */ /* 0x000fe40001000000 */
[----:B------:R-:W-:Y:S01]  /*5180*/  SEL R49, R48, R49, !P3 ;  /* 0x0000003130317207 */ /* 0x000fe20005800000 */
[----:B------:R-:W3:Y:S04]  /*5190*/  @!P1 LDG.E.EL R177, desc[UR8][R142.64] ;  /* 0x000000088eb19981 */ /* 0x000ee8000c2e1900 */
[----:B------:R1:W3:Y:S01]  /*51a0*/  @P4 LDG.E.EL R29, desc[UR8][R132.64] ;  /* 0x00000008841d4981 */ /* 0x0002e2000c2e1900 */
[----:B--2---:R-:W-:-:S04]  /*51b0*/  IADD3.X R60, R211, UR5, RZ, P6, !PT ;  /* 0x00000005d33c7c10 */ /* 0x004fc8000b7fe4ff */
        /* <DEDUP_REMOVED lines=11> */
[----:B0-----:R-:W-:-:S04]  /*5270*/  IADD3 R66, P6, R141, UR12, RZ ;  /* 0x0000000c8d427c10 */ /* 0x001fc8000ffde0ff */
        /* <DEDUP_REMOVED lines=12> */
[----:B------:R-:W-:Y:S02]  /*5340*/  IADD3.X R83, R87, UR15, RZ, P6, !PT ;  /* 0x0000000f57537c10 */ /* 0x000fe4000b7fe4ff */
[----:B------:R-:W-:-:S04]  /*5350*/  IADD3 R74, P6, R141, UR14, RZ ;  /* 0x0000000e8d4a7c10 */ /* 0x000fc8000ffde0ff */
[----:B------:R-:W-:Y:S02]  /*5360*/  IADD3.X R75, R140, UR15, RZ, P6, !PT ;  /* 0x0000000f8c4b7c10 */ /* 0x000fe4000b7fe4ff */
[----:B------:R-:W-:Y:S01]  /*5370*/  IADD3 R56, P6, R155, UR14, RZ ;  /* 0x0000000e9b387c10 */ /* 0x000fe2000ffde0ff */
[----:B------:R-:W-:-:S03]  /*5380*/  IMAD.WIDE R88, R13, 0x4, R68 ;  /* 0x000000040d587825 */ /* 0x000fc600078e0244 */
[----:B------:R-:W-:Y:S02]  /*5390*/  IADD3.X R57, R154, UR15, RZ, P6, !PT ;  /* 0x0000000f9a397c10 */ /* 0x000fe4000b7fe4ff */
[----:B------:R-:W-:-:S04]  /*53a0*/  IADD3 R68, P6, R127, UR14, RZ ;  /* 0x0000000e7f447c10 */ /* 0x000fc8000ffde0ff */
[----:B------:R-:W-:Y:S01]  /*53b0*/  IADD3.X R69, R126, UR15, RZ, P6, !PT ;  /* 0x0000000f7e457c10 */ /* 0x000fe2000b7fe4ff */
[----:B------:R-:W-:-:S04]  /*53c0*/  IMAD.WIDE R96, R39, 0x4, R82 ;  /* 0x0000000427607825 */ /* 0x000fc800078e0252 */
[----:B------:R-:W-:-:S03]  /*53d0*/  IMAD.WIDE R68, R39, 0x4, R68 ;  /* 0x0000000427447825 */ /* 0x000fc600078e0244 */
[----:B------:R-:W-:-:S05]  /*53e0*/  IADD3 R82, P6, R68, R15, RZ ;  /* 0x0000000f44527210 */ /* 0x000fca0007fde0ff */
[----:B------:R-:W-:Y:S01]  /*53f0*/  IMAD.X R83, R69, 0x1, R21, P6 ;  /* 0x0000000145537824 */ /* 0x000fe200030e0615 */
[----:B------:R-:W-:-:S04]  /*5400*/  IADD3 R68, P6, R127, UR16, RZ ;  /* 0x000000107f447c10 */ /* 0x000fc8000ffde0ff */
[----:B------:R-:W-:-:S03]  /*5410*/  IADD3.X R69, R126, UR17, RZ, P6, !PT ;  /* 0x000000117e457c10 */ /* 0x000fc6000b7fe4ff */
[----:B------:R-:W-:-:S03]  /*5420*/  IMAD.WIDE.U32 R68, R27, 0x4, R68 ;  /* 0x000000041b447825 */ /* 0x000fc600078e0044 */
[----:B------:R-:W-:-:S05]  /*5430*/  IADD3 R68, P6, R68, R30, RZ ;  /* 0x0000001e44447210 */ /* 0x000fca0007fde0ff */
[----:B------:R-:W-:Y:S01]  /*5440*/  IMAD.X R69, R69, 0x1, R10, P6 ;  /* 0x0000000145457824 */ /* 0x000fe200030e060a */
[----:B-1----:R-:W-:Y:S01]  /*5450*/  IADD3 R132, P6, R88, R15, RZ ;  /* 0x0000000f58847210 */ /* 0x002fe20007fde0ff */
[----:B------:R-:W-:-:S04]  /*5460*/  IMAD.WIDE R74, R39, 0x4, R74 ;  /* 0x00000004274a7825 */ /* 0x000fc800078e024a */
[----:B------:R-:W-:Y:S01]  /*5470*/  IMAD.X R133, R89, 0x1, R21, P6 ;  /* 0x0000000159857824 */ /* 0x000fe200030e0615 */
[----:B------:R-:W-:-:S05]  /*5480*/  IADD3 R134, P6, R96, R15, RZ ;  /* 0x0000000f60867210 */ /* 0x000fca0007fde0ff */
[----:B------:R-:W-:Y:S01]  /*5490*/  IMAD.X R135, R97, 0x1, R21, P6 ;  /* 0x0000000161877824 */ /* 0x000fe200030e0615 */
[----:B------:R-:W-:Y:S01]  /*54a0*/  IADD3 R74, P6, R74, R15, RZ ;  /* 0x0000000f4a4a7210 */ /* 0x000fe20007fde0ff */
[----:B------:R-:W-:-:S04]  /*54b0*/  IMAD.WIDE R56, R39, 0x4, R56 ;  /* 0x0000000427387825 */ /* 0x000fc800078e0238 */
[----:B------:R-:W-:Y:S01]  /*54c0*/  IMAD.X R75, R75, 0x1, R21, P6 ;  /* 0x000000014b4b7824 */ /* 0x000fe200030e0615 */
[----:B------:R-:W-:-:S04]  /*54d0*/  IADD3 R88, P6, R91, UR16, RZ ;  /* 0x000000105b587c10 */ /* 0x000fc8000ffde0ff */
[----:B------:R-:W-:Y:S02]  /*54e0*/  IADD3.X R89, R87, UR17, RZ, P6, !PT ;  /* 0x0000001157597c10 */ /* 0x000fe4000b7fe4ff */
[----:B------:R-:W-:Y:S01]  /*54f0*/  IADD3 R126, P6, R56, R15, RZ ;  /* 0x0000000f387e7210 */ /* 0x000fe20007fde0ff */
[----:B------:R-:W-:-:S04]  /*5500*/  IMAD.WIDE.U32 R88, R27, 0x4, R88 ;  /* 0x000000041b587825 */ /* 0x000fc800078e0058 */
[----:B------:R-:W-:Y:S01]  /*5510*/  IMAD.X R127, R57, 0x1, R21, P6 ;  /* 0x00000001397f7824 */ /* 0x000fe200030e0615 */
[----:B------:R-:W-:-:S05]  /*5520*/  IADD3 R88, P6, R88, R30, RZ ;  /* 0x0000001e58587210 */ /* 0x000fca0007fde0ff */
[----:B------:R-:W-:Y:S01]  /*5530*/  IMAD.X R89, R89, 0x1, R10, P6 ;  /* 0x0000000159597824 */ /* 0x000fe200030e060a */
[----:B------:R-:W-:-:S04]  /*5540*/  IADD3 R96, P6, R141, UR16, RZ ;  /* 0x000000108d607c10 */ /* 0x000fc8000ffde0ff */
[----:B------:R-:W-:Y:S02]  /*5550*/  IADD3.X R97, R140, UR17, RZ, P6, !PT ;  /* 0x000000118c617c10 */ /* 0x000fe4000b7fe4ff */
[----:B------:R-:W-:Y:S01]  /*5560*/  IADD3 R56, P6, R155, UR16, RZ ;  /* 0x000000109b387c10 */ /* 0x000fe2000ffde0ff */
[----:B------:R-:W-:-:S03]  /*5570*/  IMAD.WIDE.U32 R96, R27, 0x4, R96 ;  /* 0x000000041b607825 */ /* 0x000fc600078e0060 */
[----:B------:R-:W-:Y:S02]  /*5580*/  IADD3.X R57, R154, UR17, RZ, P6, !PT ;  /* 0x000000119a397c10 */ /* 0x000fe4000b7fe4ff */
[----:B------:R-:W-:Y:S01]  /*5590*/  IADD3 R96, P6, R96, R30, RZ ;  /* 0x0000001e60607210 */ /* 0x000fe20007fde0ff */
[----:B------:R-:W-:-:S04]  /*55a0*/  IMAD.WIDE.U32 R56, R27, 0x4, R56 ;  /* 0x000000041b387825 */ /* 0x000fc800078e0038 */
[----:B------:R-:W-:Y:S01]  /*55b0*/  IMAD.X R97, R97, 0x1, R10, P6 ;  /* 0x0000000161617824 */ /* 0x000fe200030e060a */
[----:B------:R-:W-:-:S05]  /*55c0*/  IADD3 R140, P6, R56, R30, RZ ;  /* 0x0000001e388c7210 */ /* 0x000fca0007fde0ff */
[----:B------:R-:W-:Y:S01]  /*55d0*/  IMAD.X R141, R57, 0x1, R10, P6 ;  /* 0x00000001398d7824 */ /* 0x000fe200030e060a */
[----:B------:R-:W-:Y:S02]  /*55e0*/  IADD3 R23, P6, R36, UR6, RZ ;  /* 0x0000000624177c10 */ /* 0x000fe4000ffde0ff */
[----:B------:R-:W-:Y:S02]  /*55f0*/  SHF.R.U32.HI R39, RZ, 0x8, R5 ;  /* 0x00000008ff277819 */ /* 0x000fe40000011605 */
[----:B------:R-:W-:Y:S01]  /*5600*/  IADD3.X R13, R202, UR5, RZ, P6, !PT ;  /* 0x00000005ca0d7c10 */ /* 0x000fe2000b7fe4ff */
[----:B------:R-:W-:-:S03]  /*5610*/  IMAD.SHL.U32 R27, R23, 0x4, RZ ;  /* 0x00000004171b7824 */ /* 0x000fc600078e00ff */
[----:B------:R-:W-:Y:S02]  /*5620*/  SHF.L.U64.HI R23, R23, 0x2, R13 ;  /* 0x0000000217177819 */ /* 0x000fe4000001020d */
[----:B------:R-:W-:Y:S02]  /*5630*/  IADD3 R56, P6, R27, UR10, RZ ;  /* 0x0000000a1b387c10 */ /* 0x000fe4000ffde0ff */
[----:B------:R-:W-:Y:S02]  /*5640*/  LOP3.LUT R13, R39, R17, RZ, 0xfc, !PT ;  /* 0x00000011270d7212 */ /* 0x000fe400078efcff */
[----:B------:R-:W-:-:S03]  /*5650*/  IADD3.X R57, R23, UR11, RZ, P6, !PT ;  /* 0x0000000b17397c10 */ /* 0x000fc6000b7fe4ff */
[----:B------:R-:W-:-:S04]  /*5660*/  IMAD.SHL.U32 R13, R13, 0x40, RZ ;  /* 0x000000400d0d7824 */ /* 0x000fc800078e00ff */
[----:B------:R-:W-:-:S03]  /*5670*/  IMAD.WIDE R56, R13, 0x4, R56 ;  /* 0x000000040d387825 */ /* 0x000fc600078e0238 */
[----:B------:R-:W-:Y:S01]  /*5680*/  IADD3 R108, P6, R56, R11, RZ ;  /* 0x0000000b386c7210 */ /* 0x000fe20007fde0ff */
[----:B------:R-:W-:-:S04]  /*5690*/  IMAD.IADD R17, R24, 0x1, R39 ;  /* 0x0000000118117824 */ /* 0x000fc800078e0227 */
[----:B------:R-:W-:Y:S01]  /*56a0*/  IMAD.X R109, R57, 0x1, R16, P6 ;  /* 0x00000001396d7824 */ /* 0x000fe200030e0610 */
[----:B------:R-:W-:Y:S01]  /*56b0*/  IADD3 R56, P6, R27, UR12, RZ ;  /* 0x0000000c1b387c10 */ /* 0x000fe2000ffde0ff */
[----:B------:R-:W-:-:S03]  /*56c0*/  IMAD.SHL.U32 R17, R17, 0x40, RZ ;  /* 0x0000004011117824 */ /* 0x000fc600078e00ff */
[----:B------:R-:W-:-:S03]  /*56d0*/  IADD3.X R57, R23, UR13, RZ, P6, !PT ;  /* 0x0000000d17397c10 */ /* 0x000fc6000b7fe4ff */
[----:B------:R-:W-:-:S03]  /*56e0*/  IMAD.WIDE R56, R17, 0x4, R56 ;  /* 0x0000000411387825 */ /* 0x000fc600078e0238 */
[----:B------:R-:W-:Y:S01]  /*56f0*/  IADD3 R116, P6, R56, R15, RZ ;  /* 0x0000000f38747210 */ /* 0x000fe20007fde0ff */
[----:B---3--:R-:W-:-:S04]  /*5700*/  IMAD.IADD R18, R18, 0x1, R39 ;  /* 0x0000000112127824 */ /* 0x008fc800078e0227 */
[----:B------:R-:W-:Y:S01]  /*5710*/  IMAD.X R117, R57, 0x1, R21, P6 ;  /* 0x0000000139757824 */ /* 0x000fe200030e0615 */
[----:B------:R-:W-:Y:S01]  /*5720*/  IADD3 R56, P6, R27, UR14, RZ ;  /* 0x0000000e1b387c10 */ /* 0x000fe2000ffde0ff */
[----:B------:R-:W-:-:S03]  /*5730*/  IMAD.SHL.U32 R18, R18, 0x40, RZ ;  /* 0x0000004012127824 */ /* 0x000fc600078e00ff */
[----:B------:R-:W-:Y:S02]  /*5740*/  IADD3.X R57, R23, UR15, RZ, P6, !PT ;  /* 0x0000000f17397c10 */ /* 0x000fe4000b7fe4ff */
[----:B------:R-:W-:Y:S01]  /*5750*/  CS2R R154, SRZ ;  /* 0x00000000009a7805 */ /* 0x000fe2000001ff00 */
[----:B------:R-:W-:-:S05]  /*5760*/  IMAD.WIDE R56, R18, 0x4, R56 ;  /* 0x0000000412387825 */ /* 0x000fca00078e0238 */
[----:B------:R0:W2:Y:S01]  /*5770*/  @!P1 LDG.E.EL R155, desc[UR8][R138.64] ;  /* 0x000000088a9b9981 */ /* 0x0000a2000c2e1900 */
[----:B------:R-:W-:-:S03]  /*5780*/  IMAD.SHL.U32 R24, R39, 0x40, RZ ;  /* 0x0000004027187824 */ /* 0x000fc600078e00ff */
[----:B------:R1:W3:Y:S01]  /*5790*/  @P5 LDG.E.EL R154, desc[UR8][R78.64] ;  /* 0x000000084e9a5981 */ /* 0x0002e2000c2e1900 */
[----:B0-----:R-:W-:-:S05]  /*57a0*/  IADD3 R138, P6, R56, R15, RZ ;  /* 0x0000000f388a7210 */ /* 0x001fca0007fde0ff */
[----:B------:R-:W-:Y:S01]  /*57b0*/  IMAD.X R139, R57, 0x1, R21, P6 ;  /* 0x00000001398b7824 */ /* 0x000fe200030e0615 */
[----:B------:R-:W-:-:S04]  /*57c0*/  IADD3 R56, P6, R27, UR16, RZ ;  /* 0x000000101b387c10 */ /* 0x000fc8000ffde0ff */
[----:B------:R-:W-:-:S03]  /*57d0*/  IADD3.X R57, R23, UR17, RZ, P6, !PT ;  /* 0x0000001117397c10 */ /* 0x000fc6000b7fe4ff */
[----:B------:R-:W-:-:S03]  /*57e0*/  IMAD.WIDE.U32 R56, R24, 0x4, R56 ;  /* 0x0000000418387825 */ /* 0x000fc600078e0038 */
[----:B------:R-:W-:-:S05]  /*57f0*/  IADD3 R136, P6, R56, R30, RZ ;  /* 0x0000001e38887210 */ /* 0x000fca0007fde0ff */
[----:B------:R-:W-:Y:S01]  /*5800*/  IMAD.X R137, R57, 0x1, R10, P6 ;  /* 0x0000000139897824 */ /* 0x000fe200030e060a */
[----:B------:R-:W-:-:S04]  /*5810*/  IADD3 R87, P6, R12, UR6, RZ ;  /* 0x000000060c577c10 */ /* 0x000fc8000ffde0ff */
[----:B------:R-:W-:Y:S01]  /*5820*/  IADD3.X R57, R208, UR5, RZ, P6, !PT ;  /* 0x00000005d0397c10 */ /* 0x000fe2000b7fe4ff */
[----:B------:R-:W-:-:S03]  /*5830*/  IMAD.SHL.U32 R91, R87, 0x4, RZ ;  /* 0x00000004575b7824 */ /* 0x000fc600078e00ff */
[----:B------:R-:W-:Y:S02]  /*5840*/  SHF.L.U64.HI R87, R87, 0x2, R57 ;  /* 0x0000000257577819 */ /* 0x000fe40000010239 */
[----:B-1----:R-:W-:Y:S01]  /*5850*/  IADD3 R78, P6, R91, UR10, RZ ;  /* 0x0000000a5b4e7c10 */ /* 0x002fe2000ffde0ff */
[----:B------:R-:W-:-:S03]  /*5860*/  IMAD.MOV.U32 R56, RZ, RZ, RZ ;  /* 0x000000ffff387224 */ /* 0x000fc600078e00ff */
[----:B------:R-:W-:Y:S02]  /*5870*/  IADD3.X R79, R87, UR11, RZ, P6, !PT ;  /* 0x0000000b574f7c10 */ /* 0x000fe4000b7fe4ff */
[----:B------:R-:W-:Y:S01]  /*5880*/  IADD3 R80, P6, R91, UR12, RZ ;  /* 0x0000000c5b507c10 */ /* 0x000fe2000ffde0ff */
[----:B------:R0:W2:Y:S01]  /*5890*/  @P4 LDG.E.EL R56, desc[UR8][R114.64] ;  /* 0x0000000872384981 */ /* 0x0000a2000c2e1900 */
[----:B------:R-:W-:Y:S02]  /*58a0*/  IMAD.WIDE R78, R13, 0x4, R78 ;  /* 0x000000040d4e7825 */ /* 0x000fe400078e024e */
[----:B------:R-:W-:Y:S02]  /*58b0*/  IADD3.X R81, R87, UR13, RZ, P6, !PT ;  /* 0x0000000d57517c10 */ /* 0x000fe4000b7fe4ff */
[----:B------:R-:W-:Y:S02]  /*58c0*/  IMAD.MOV.U32 R57, RZ, RZ, RZ ;  /* 0x000000ffff397224 */ /* 0x000fe400078e00ff */
[----:B------:R-:W-:Y:S01]  /*58d0*/  IMAD.WIDE R80, R17, 0x4, R80 ;  /* 0x0000000411507825 */ /* 0x000fe200078e0250 */
[----:B0-----:R-:W-:-:S03]  /*58e0*/  IADD3 R114, P6, R78, R11, RZ ;  /* 0x0000000b4e727210 */ /* 0x001fc60007fde0ff */
[----:B------:R-:W-:Y:S01]  /*58f0*/  IMAD.MOV.U32 R39, RZ, RZ, RZ ;  /* 0x000000ffff277224 */ /* 0x000fe200078e00ff */
[----:B------:R0:W2:Y:S01]  /*5900*/  @!P1 LDG.E.EL R57, desc[UR8][R100.64] ;  /* 0x0000000864399981 */ /* 0x0000a2000c2e1900 */
[----:B------:R-:W-:-:S04]  /*5910*/  IMAD.X R115, R79, 0x1, R16, P6 ;  /* 0x000000014f737824 */ /* 0x000fc800030e0610 */
[----:B------:R1:W2:Y:S01]  /*5920*/  @P2 LDG.E.EL R39, desc[UR8][R84.64] ;  /* 0x0000000854272981 */ /* 0x0002a2000c2e1900 */
[----:B0-----:R-:W-:-:S05]  /*5930*/  IADD3 R100, P6, R80, R15, RZ ;  /* 0x0000000f50647210 */ /* 0x001fca0007fde0ff */
[----:B------:R-:W-:Y:S01]  /*5940*/  IMAD.X R101, R81, 0x1, R21, P6 ;  /* 0x0000000151657824 */ /* 0x000fe200030e0615 */
[----:B-1----:R-:W-:Y:S01]  /*5950*/  IADD3 R84, P6, R91, UR14, RZ ;  /* 0x0000000e5b547c10 */ /* 0x002fe2000ffde0ff */
[----:B------:R-:W-:-:S03]  /*5960*/  IMAD.MOV.U32 R27, RZ, RZ, RZ ;  /* 0x000000ffff1b7224 */ /* 0x000fc600078e00ff */
[----:B------:R-:W-:Y:S02]  /*5970*/  IADD3.X R85, R87, UR15, RZ, P6, !PT ;  /* 0x0000000f57557c10 */ /* 0x000fe4000b7fe4ff */
[----:B------:R-:W-:Y:S02]  /*5980*/  CS2R R78, SRZ ;  /* 0x00000000004e7805 */ /* 0x000fe4000001ff00 */
[----:B------:R-:W-:Y:S01]  /*5990*/  IADD3 R80, P6, R91, UR16, RZ ;  /* 0x000000105b507c10 */ /* 0x000fe2000ffde0ff */
[----:B------:R0:W2:Y:S01]  /*59a0*/  @P5 LDG.E.EL R27, desc[UR8][R76.64] ;  /* 0x000000084c1b5981 */ /* 0x0000a2000c2e1900 */
[----:B------:R-:W-:Y:S02]  /*59b0*/  IMAD.WIDE R84, R18, 0x4, R84 ;  /* 0x0000000412547825 */ /* 0x000fe400078e0254 */
[----:B------:R-:W-:Y:S01]  /*59c0*/  IADD3.X R81, R87, UR17, RZ, P6, !PT ;  /* 0x0000001157517c10 */ /* 0x000fe2000b7fe4ff */
[----:B------:R1:W2:Y:S02]  /*59d0*/  @P4 LDG.E.EL R78, desc[UR8][R120.64] ;  /* 0x00000008784e4981 */ /* 0x0002a4000c2e1900 */
[----:B------:R-:W-:-:S02]  /*59e0*/  IMAD.WIDE.U32 R80, R24, 0x4, R80 ;  /* 0x0000000418507825 */ /* 0x000fc400078e0050 */
[----:B------:R-:W2:Y:S01]  /*59f0*/  @!P1 LDG.E.EL R79, desc[UR8][R112.64] ;  /* 0x00000008704f9981 */ /* 0x000ea2000c2e1900 */
[----:B0-----:R-:W-:Y:S02]  /*5a00*/  CS2R R76, SRZ ;  /* 0x00000000004c7805 */ /* 0x001fe4000001ff00 */
[----:B-1----:R-:W-:-:S04]  /*5a10*/  IADD3 R120, P6, R84, R15, RZ ;  /* 0x0000000f54787210 */ /* 0x002fc80007fde0ff */
[----:B------:R0:W2:Y:S01]  /*5a20*/  @P5 LDG.E.EL R76, desc[UR8][R118.64] ;  /* 0x00000008764c5981 */ /* 0x0000a2000c2e1900 */
[----:B------:R-:W-:-:S03]  /*5a30*/  IMAD.X R121, R85, 0x1, R21, P6 ;  /* 0x0000000155797824 */ /* 0x000fc600030e0615 */
[----:B------:R-:W2:Y:S01]  /*5a40*/  @P2 LDG.E.EL R77, desc[UR8][R92.64] ;  /* 0x000000085c4d2981 */ /* 0x000ea2000c2e1900 */
[----:B0-----:R-:W-:-:S05]  /*5a50*/  IADD3 R118, P6, R80, R30, RZ ;  /* 0x0000001e50767210 */ /* 0x001fca0007fde0ff */
[----:B------:R-:W-:Y:S01]  /*5a60*/  IMAD.X R119, R81, 0x1, R10, P6 ;  /* 0x0000000151777824 */ /* 0x000fe200030e060a */
[----:B------:R-:W-:Y:S02]  /*5a70*/  IADD3 R85, P6, R14, UR6, RZ ;  /* 0x000000060e557c10 */ /* 0x000fe4000ffde0ff */
[----:B------:R-:W-:Y:S02]  /*5a80*/  CS2R R80, SRZ ;  /* 0x0000000000507805 */ /* 0x000fe4000001ff00 */
[----:B------:R-:W-:Y:S01]  /*5a90*/  IADD3.X R91, R239, UR5, RZ, P6, !PT ;  /* 0x00000005ef5b7c10 */ /* 0x000fe2000b7fe4ff */
[----:B------:R-:W-:-:S03]  /*5aa0*/  IMAD.SHL.U32 R87, R85, 0x4, RZ ;  /* 0x0000000455577824 */ /* 0x000fc600078e00ff */
[----:B------:R0:W2:Y:S01]  /*5ab0*/  @P5 LDG.E.EL R80, desc[UR8][R98.64] ;  /* 0x0000000862505981 */ /* 0x0000a2000c2e1900 */
[----:B------:R-:W-:-:S03]  /*5ac0*/  SHF.L.U64.HI R85, R85, 0x2, R91 ;  /* 0x0000000255557819 */ /* 0x000fc6000001025b */
[----:B------:R1:W2:Y:S01]  /*5ad0*/  @P2 LDG.E.EL R81, desc[UR8][R106.64] ;  /* 0x000000086a512981 */ /* 0x0002a2000c2e1900 */
[----:B0-----:R-:W-:-:S04]  /*5ae0*/  IADD3 R98, P6, R87, UR12, RZ ;  /* 0x0000000c57627c10 */ /* 0x001fc8000ffde0ff */
[----:B------:R-:W-:Y:S02]  /*5af0*/  IADD3.X R99, R85, UR13, RZ, P6, !PT ;  /* 0x0000000d55637c10 */ /* 0x000fe4000b7fe4ff */
[----:B------:R-:W-:Y:S01]  /*5b00*/  IADD3 R112, P6, R87, UR14, RZ ;  /* 0x0000000e57707c10 */ /* 0x000fe2000ffde0ff */
[----:B------:R-:W-:-:S03]  /*5b10*/  IMAD.WIDE R98, R17, 0x4, R98 ;  /* 0x0000000411627825 */ /* 0x000fc600078e0262 */
[----:B------:R-:W-:Y:S02]  /*5b20*/  IADD3.X R113, R85, UR15, RZ, P6, !PT ;  /* 0x0000000f55717c10 */ /* 0x000fe4000b7fe4ff */
[----:B-1----:R-:W-:Y:S01]  /*5b30*/  IADD3 R106, P6, R98, R15, RZ ;  /* 0x0000000f626a7210 */ /* 0x002fe20007fde0ff */
[----:B------:R-:W-:-:S04]  /*5b40*/  IMAD.WIDE R112, R18, 0x4, R112 ;  /* 0x0000000412707825 */ /* 0x000fc800078e0270 */
[--C-:B------:R-:W-:Y:S01]  /*5b50*/  IMAD.X R107, R99, 0x1, R21.reuse, P6 ;  /* 0x00000001636b7824 */ /* 0x100fe200030e0615 */
[----:B------:R-:W-:Y:S01]  /*5b60*/  CS2R R98, SRZ ;  /* 0x0000000000627805 */ /* 0x000fe2000001ff00 */
[----:B------:R-:W-:Y:S01]  /*5b70*/  IMAD.MOV.U32 R91, RZ, RZ, RZ ;  /* 0x000000ffff5b7224 */ /* 0x000fe200078e00ff */
[----:B------:R-:W-:Y:S02]  /*5b80*/  IADD3 R112, P6, R112, R15, RZ ;  /* 0x0000000f70707210 */ /* 0x000fe40007fde0ff */
[----:B------:R-:W-:Y:S02]  /*5b90*/  CS2R R92, SRZ ;  /* 0x00000000005c7805 */ /* 0x000fe4000001ff00 */
[----:B------:R0:W2:Y:S01]  /*5ba0*/  @P5 LDG.E.EL R99, desc[UR8][R94.64] ;  /* 0x000000085e635981 */ /* 0x0000a2000c2e1900 */
[----:B------:R-:W-:-:S03]  /*5bb0*/  IMAD.X R113, R113, 0x1, R21, P6 ;  /* 0x0000000171717824 */ /* 0x000fc600030e0615 */
[----:B------:R1:W2:Y:S04]  /*5bc0*/  @!P1 LDG.E.EL R91, desc[UR8][R122.64] ;  /* 0x000000087a5b9981 */ /* 0x0002a8000c2e1900 */
[----:B------:R4:W2:Y:S01]  /*5bd0*/  @P5 LDG.E.EL R98, desc[UR8][R102.64] ;  /* 0x0000000866625981 */ /* 0x0008a2000c2e1900 */
[----:B0-----:R-:W-:-:S03]  /*5be0*/  IMAD.MOV.U32 R94, RZ, RZ, RZ ;  /* 0x000000ffff5e7224 */ /* 0x001fc600078e00ff */
[----:B------:R0:W2:Y:S01]  /*5bf0*/  @!P1 LDG.E.EL R92, desc[UR8][R128.64] ;  /* 0x00000008805c9981 */ /* 0x0000a2000c2e1900 */
[----:B-1----:R-:W-:-:S03]  /*5c00*/  IADD3 R122, P6, R22, UR20, RZ ;  /* 0x00000014167a7c10 */ /* 0x002fc6000ffde0ff */
[----:B------:R1:W2:Y:S01]  /*5c10*/  @P5 LDG.E.EL R94, desc[UR8][R60.64] ;  /* 0x000000083c5e5981 */ /* 0x0002a2000c2e1900 */
[----:B------:R-:W-:Y:S02]  /*5c20*/  IADD3.X R123, R203, UR18, RZ, P6, !PT ;  /* 0x00000012cb7b7c10 */ /* 0x000fe4000b7fe4ff */
[----:B----4-:R-:W-:Y:S01]  /*5c30*/  IADD3 R102, P6, R87, UR10, RZ ;  /* 0x0000000a57667c10 */ /* 0x010fe2000ffde0ff */
[----:B------:R-:W-:Y:S01]  /*5c40*/  IMAD.MOV.U32 R84, RZ, RZ, RZ ;  /* 0x000000ffff547224 */ /* 0x000fe200078e00ff */
[----:B------:R-:W4:Y:S01]  /*5c50*/  @P5 LDG.E.EL R93, desc[UR8][R130.64] ;  /* 0x00000008825d5981 */ /* 0x000f22000c2e1900 */
[C---:B0-----:R-:W-:Y:S01]  /*5c60*/  IMAD.SHL.U32 R128, R122.reuse, 0x4, RZ ;  /* 0x000000047a807824 */ /* 0x041fe200078e00ff */
[----:B-1----:R-:W-:Y:S02]  /*5c70*/  CS2R R60, SRZ ;  /* 0x00000000003c7805 */ /* 0x002fe4000001ff00 */
[----:B------:R-:W-:Y:S01]  /*5c80*/  IADD3.X R103, R85, UR11, RZ, P6, !PT ;  /* 0x0000000b55677c10 */ /* 0x000fe2000b7fe4ff */
[----:B------:R-:W2:Y:S01]  /*5c90*/  @P4 LDG.E.EL R84, desc[UR8][R124.64] ;  /* 0x000000087c544981 */ /* 0x000ea2000c2e1900 */
[----:B------:R-:W-:-:S03]  /*5ca0*/  SHF.L.U64.HI R95, R122, 0x2, R123 ;  /* 0x000000027a5f7819 */ /* 0x000fc6000001027b */
[----:B------:R0:W2:Y:S01]  /*5cb0*/  @P2 LDG.E.EL R61, desc[UR8][R66.64] ;  /* 0x00000008423d2981 */ /* 0x0000a2000c2e1900 */
[----:B------:R-:W-:-:S03]  /*5cc0*/  IMAD.WIDE R102, R13, 0x4, R102 ;  /* 0x000000040d667825 */ /* 0x000fc600078e0266 */
[----:B------:R1:W2:Y:S01]  /*5cd0*/  @P2 LDG.E.EL R60, desc[UR8][R104.64] ;  /* 0x00000008683c2981 */ /* 0x0002a2000c2e1900 */
[----:B0-----:R-:W-:-:S04]  /*5ce0*/  IADD3 R66, P6, R128, UR10, RZ ;  /* 0x0000000a80427c10 */ /* 0x001fc8000ffde0ff */
[----:B------:R-:W-:Y:S02]  /*5cf0*/  IADD3.X R67, R95, UR11, RZ, P6, !PT ;  /* 0x0000000b5f437c10 */ /* 0x000fe4000b7fe4ff */
[----:B------:R-:W-:Y:S01]  /*5d00*/  IADD3 R102, P6, R102, R11, RZ ;  /* 0x0000000b66667210 */ /* 0x000fe20007fde0ff */
[----:B------:R-:W-:-:S04]  /*5d10*/  IMAD.WIDE R66, R13, 0x4, R66 ;  /* 0x000000040d427825 */ /* 0x000fc800078e0242 */
[----:B------:R-:W-:Y:S01]  /*5d20*/  IMAD.X R103, R103, 0x1, R16, P6 ;  /* 0x0000000167677824 */ /* 0x000fe200030e0610 */
[----:B-1----:R-:W-:-:S05]  /*5d30*/  IADD3 R104, P6, R66, R11, RZ ;  /* 0x0000000b42687210 */ /* 0x002fca0007fde0ff */
[----:B------:R-:W-:Y:S01]  /*5d40*/  IMAD.X R105, R67, 0x1, R16, P6 ;  /* 0x0000000143697824 */ /* 0x000fe200030e0610 */
[----:B------:R-:W-:-:S06]  /*5d50*/  CS2R R66, SRZ ;  /* 0x0000000000427805 */ /* 0x000fcc000001ff00 */
[----:B------:R0:W2:Y:S04]  /*5d60*/  @P2 LDG.E.EL R66, desc[UR8][R52.64] ;  /* 0x0000000834422981 */ /* 0x0000a8000c2e1900 */
[----:B------:R-:W2:Y:S01]  /*5d70*/  @P2 LDG.E.EL R67, desc[UR8][R132.64] ;  /* 0x0000000884432981 */ /* 0x000ea2000c2e1900 */
[----:B0-----:R-:W-:-:S06]  /*5d80*/  CS2R R52, SRZ ;  /* 0x0000000000347805 */ /* 0x001fcc000001ff00 */
[----:B------:R0:W2:Y:S04]  /*5d90*/  @P4 LDG.E.EL R52, desc[UR8][R82.64] ;  /* 0x0000000852344981 */ /* 0x0000a8000c2e1900 */
[----:B------:R1:W2:Y:S01]  /*5da0*/  @!P1 LDG.E.EL R53, desc[UR8][R68.64] ;  /* 0x0000000844359981 */ /* 0x0002a2000c2e1900 */
        /* <DEDUP_REMOVED lines=8> */
[----:B------:R-:W-:-:S05]  /*5e30*/  IADD3 R122, P6, R68, R30, RZ ;  /* 0x0000001e447a7210 */ /* 0x000fca0007fde0ff */
[----:B------:R-:W-:Y:S01]  /*5e40*/  IMAD.X R123, R69, 0x1, R10, P6 ;  /* 0x00000001457b7824 */ /* 0x000fe200030e060a */
[----:B------:R-:W-:Y:S02]  /*5e50*/  IADD3 R82, P6, R128, UR14, RZ ;  /* 0x0000000e80527c10 */ /* 0x000fe4000ffde0ff */
[----:B------:R-:W-:Y:S02]  /*5e60*/  CS2R R68, SRZ ;  /* 0x0000000000447805 */ /* 0x000fe4000001ff00 */
[----:B------:R-:W-:Y:S02]  /*5e70*/  IADD3.X R83, R95, UR15, RZ, P6, !PT ;  /* 0x0000000f5f537c10 */ /* 0x000fe4000b7fe4ff */
[----:B------:R-:W-:Y:S02]  /*5e80*/  IADD3 R95, P6, R28, UR20, RZ ;  /* 0x000000141c5f7c10 */ /* 0x000fe4000ffde0ff */
[----:B------:R0:W2:Y:S02]  /*5e90*/  @P4 LDG.E.EL R69, desc[UR8][R74.64] ;  /* 0x000000084a454981 */ /* 0x0000a4000c2e1900 */
[----:B------:R-:W-:Y:S01]  /*5ea0*/  IADD3.X R128, R209, UR18, RZ, P6, !PT ;  /* 0x00000012d1807c10 */ /* 0x000fe2000b7fe4ff */
[----:B------:R-:W-:Y:S01]  /*5eb0*/  IMAD.SHL.U32 R132, R95, 0x4, RZ ;  /* 0x000000045f847824 */ /* 0x000fe200078e00ff */
[----:B------:R-:W2:Y:S01]  /*5ec0*/  @P4 LDG.E.EL R68, desc[UR8][R134.64] ;  /* 0x0000000886444981 */ /* 0x000ea2000c2e1900 */
[----:B0-----:R-:W-:-:S02]  /*5ed0*/  CS2R R74, SRZ ;  /* 0x00000000004a7805 */ /* 0x001fc4000001ff00 */
[----:B------:R-:W-:Y:S01]  /*5ee0*/  SHF.L.U64.HI R95, R95, 0x2, R128 ;  /* 0x000000025f5f7819 */ /* 0x000fe20000010280 */
[----:B------:R-:W-:-:S03]  /*5ef0*/  IMAD.WIDE R82, R18, 0x4, R82 ;  /* 0x0000000412527825 */ /* 0x000fc600078e0252 */
[----:B------:R0:W2:Y:S04]  /*5f00*/  @!P1 LDG.E.EL R75, desc[UR8][R88.64] ;  /* 0x00000008584b9981 */ /* 0x0000a8000c2e1900 */
[----:B------:R1:W2:Y:S01]  /*5f10*/  @P4 LDG.E.EL R74, desc[UR8][R126.64] ;  /* 0x000000087e4a4981 */ /* 0x0002a2000c2e1900 */
[----:B0-----:R-:W-:-:S04]  /*5f20*/  IADD3 R88, P6, R132, UR10, RZ ;  /* 0x0000000a84587c10 */ /* 0x001fc8000ffde0ff */
[----:B------:R-:W-:Y:S02]  /*5f30*/  IADD3.X R89, R95, UR11, RZ, P6, !PT ;  /* 0x0000000b5f597c10 */ /* 0x000fe4000b7fe4ff */
[----:B------:R-:W-:Y:S01]  /*5f40*/  IADD3 R128, P6, R82, R15, RZ ;  /* 0x0000000f52807210 */ /* 0x000fe20007fde0ff */
[----:B------:R-:W-:-:S04]  /*5f50*/  IMAD.WIDE R88, R13, 0x4, R88 ;  /* 0x000000040d587825 */ /* 0x000fc800078e0258 */
[----:B------:R-:W-:Y:S01]  /*5f60*/  IMAD.X R129, R83, 0x1, R21, P6 ;  /* 0x0000000153817824 */ /* 0x000fe200030e0615 */
[----:B-1----:R-:W-:Y:S02]  /*5f70*/  IADD3 R126, P6, R88, R11, RZ ;  /* 0x0000000b587e7210 */ /* 0x002fe40007fde0ff */
[----:B------:R-:W-:-:S03]  /*5f80*/  CS2R R82, SRZ ;  /* 0x0000000000527805 */ /* 0x000fc6000001ff00 */
[----:B------:R-:W-:Y:S01]  /*5f90*/  IMAD.X R127, R89, 0x1, R16, P6 ;  /* 0x00000001597f7824 */ /* 0x000fe200030e0610 */
[----:B------:R-:W-:Y:S02]  /*5fa0*/  CS2R R88, SRZ ;  /* 0x0000000000587805 */ /* 0x000fe4000001ff00 */
[----:B------:R0:W2:Y:S01]  /*5fb0*/  @!P1 LDG.E.EL R82, desc[UR8][R96.64] ;  /* 0x0000000860529981 */ /* 0x0000a2000c2e1900 */
[----:B------:R-:W-:Y:S02]  /*5fc0*/  @P0 SEL R161, R188, RZ, P4 ;  /* 0x000000ffbca10207 */ /* 0x000fe40002000000 */
[----:B------:R-:W-:Y:S01]  /*5fd0*/  SEL R110, R111, RZ, P5 ;  /* 0x000000ff6f6e7207 */ /* 0x000fe20002800000 */
[----:B------:R-:W-:Y:S01]  /*5fe0*/  FADD R160, R49, R62 ;  /* 0x0000003e31a07221 */ /* 0x000fe20000000000 */
[----:B------:R1:W2:Y:S04]  /*5ff0*/  @P5 LDG.E.EL R88, desc[UR8][R108.64] ;  /* 0x000000086c585981 */ /* 0x0002a8000c2e1900 */
[----:B------:R3:W2:Y:S01]  /*6000*/  @P2 LDG.E.EL R89, desc[UR8][R116.64] ;  /* 0x0000000874592981 */ /* 0x0006a2000c2e1900 */
[----:B0-----:R-:W-:-:S02]  /*6010*/  IADD3 R96, P6, R132, UR12, RZ ;  /* 0x0000000c84607c10 */ /* 0x001fc4000ffde0ff */
[----:B------:R-:W-:Y:S01]  /*6020*/  SEL R41, R41, RZ, P2 ;  /* 0x000000ff29297207 */ /* 0x000fe20001000000 */
[----:B------:R-:W2:Y:S01]  /*6030*/  @!P1 LDG.E.EL R83, desc[UR8][R140.64] ;  /* 0x000000088c539981 */ /* 0x000ea2000c2e1900 */
[----:B------:R-:W-:Y:S02]  /*6040*/  IADD3.X R97, R95, UR13, RZ, P6, !PT ;  /* 0x0000000d5f617c10 */ /* 0x000fe4000b7fe4ff */
[----:B-1----:R-:W-:Y:S01]  /*6050*/  IADD3 R108, P6, R132, UR16, RZ ;  /* 0x00000010846c7c10 */ /* 0x002fe2000ffde0ff */
[----:B------:R-:W-:-:S03]  /*6060*/  IMAD.WIDE R96, R17, 0x4, R96 ;  /* 0x0000000411607825 */ /* 0x000fc600078e0260 */
[----:B------:R-:W-:Y:S02]  /*6070*/  IADD3.X R109, R95, UR17, RZ, P6, !PT ;  /* 0x000000115f6d7c10 */ /* 0x000fe4000b7fe4ff */
[----:B---3--:R-:W-:Y:S01]  /*6080*/  IADD3 R116, P6, R96, R15, RZ ;  /* 0x0000000f60747210 */ /* 0x008fe20007fde0ff */
[----:B------:R-:W-:-:S04]  /*6090*/  IMAD.WIDE.U32 R108, R24, 0x4, R108 ;  /* 0x00000004186c7825 */ /* 0x000fc800078e006c */
[----:B------:R-:W-:Y:S01]  /*60a0*/  IMAD.X R117, R97, 0x1, R21, P6 ;  /* 0x0000000161757824 */ /* 0x000fe200030e0615 */
[----:B------:R-:W-:-:S05]  /*60b0*/  IADD3 R130, P6, R108, R30, RZ ;  /* 0x0000001e6c827210 */ /* 0x000fca0007fde0ff */
[----:B------:R-:W-:Y:S01]  /*60c0*/  IMAD.X R131, R109, 0x1, R10, P6 ;  /* 0x000000016d837824 */ /* 0x000fe200030e060a */
[----:B------:R-:W-:-:S04]  /*60d0*/  IADD3 R132, P6, R132, UR14, RZ ;  /* 0x0000000e84847c10 */ /* 0x000fc8000ffde0ff */
[----:B------:R-:W-:Y:S02]  /*60e0*/  IADD3.X R133, R95, UR15, RZ, P6, !PT ;  /* 0x0000000f5f857c10 */ /* 0x000fe4000b7fe4ff */
[----:B------:R-:W-:Y:S01]  /*60f0*/  IADD3 R134, P6, R214, UR20, RZ ;  /* 0x00000014d6867c10 */ /* 0x000fe2000ffde0ff */
[----:B------:R-:W-:-:S03]  /*6100*/  IMAD.MOV.U32 R108, RZ, RZ, RZ ;  /* 0x000000ffff6c7224 */ /* 0x000fc600078e00ff */
[----:B------:R-:W-:Y:S01]  /*6110*/  IADD3.X R109, R0, UR18, RZ, P6, !PT ;  /* 0x00000012006d7c10 */ /* 0x000fe2000b7fe4ff */
[C---:B------:R-:W-:Y:S02]  /*6120*/  IMAD.SHL.U32 R135, R134.reuse, 0x4, RZ ;  /* 0x0000000486877824 */ /* 0x040fe400078e00ff */
[----:B------:R0:W3:Y:S01]  /*6130*/  @P2 LDG.E.EL R108, desc[UR8][R100.64] ;  /* 0x00000008646c2981 */ /* 0x0000e2000c2e1900 */
[----:B------:R-:W-:Y:S01]  /*6140*/  SHF.L.U64.HI R134, R134, 0x2, R109 ;  /* 0x0000000286867819 */ /* 0x000fe2000001026d */
[----:B------:R-:W-:Y:S01]  /*6150*/  IMAD.WIDE R132, R18, 0x4, R132 ;  /* 0x0000000412847825 */ /* 0x000fe200078e0284 */
[----:B------:R-:W-:-:S06]  /*6160*/  CS2R R96, SRZ ;  /* 0x0000000000607805 */ /* 0x000fcc000001ff00 */
[----:B------:R1:W2:Y:S01]  /*6170*/  @P5 LDG.E.EL R97, desc[UR8][R114.64] ;  /* 0x0000000872615981 */ /* 0x0002a2000c2e1900 */
[----:B0-----:R-:W-:Y:S01]  /*6180*/  IADD3 R100, P6, R135, UR10, RZ ;  /* 0x0000000a87647c10 */ /* 0x001fe2000ffde0ff */
[----:B------:R-:W-:Y:S02]  /*6190*/  IMAD.MOV.U32 R109, RZ, RZ, RZ ;  /* 0x000000ffff6d7224 */ /* 0x000fe400078e00ff */
[----:B------:R-:W2:Y:S01]  /*61a0*/  @!P1 LDG.E.EL R96, desc[UR8][R136.64] ;  /* 0x0000000888609981 */ /* 0x000ea2000c2e1900 */
[----:B------:R-:W-:Y:S02]  /*61b0*/  IADD3.X R101, R134, UR11, RZ, P6, !PT ;  /* 0x0000000b86657c10 */ /* 0x000fe4000b7fe4ff */
[----:B------:R-:W-:Y:S01]  /*61c0*/  IADD3 R132, P6, R132, R15, RZ ;  /* 0x0000000f84847210 */ /* 0x000fe20007fde0ff */
[----:B------:R0:W2:Y:S01]  /*61d0*/  @P2 LDG.E.EL R109, desc[UR8][R106.64] ;  /* 0x000000086a6d2981 */ /* 0x0000a2000c2e1900 */
[----:B------:R-:W-:-:S04]  /*61e0*/  IMAD.WIDE R100, R13, 0x4, R100 ;  /* 0x000000040d647825 */ /* 0x000fc800078e0264 */
[----:B------:R-:W-:Y:S01]  /*61f0*/  IMAD.X R133, R133, 0x1, R21, P6 ;  /* 0x0000000185857824 */ /* 0x000fe200030e0615 */
[----:B-1----:R-:W-:-:S05]  /*6200*/  IADD3 R114, P6, R100, R11, RZ ;  /* 0x0000000b64727210 */ /* 0x002fca0007fde0ff */
[----:B------:R-:W-:Y:S01]  /*6210*/  IMAD.X R115, R101, 0x1, R16, P6 ;  /* 0x0000000165737824 */ /* 0x000fe200030e0610 */
[----:B------:R-:W-:-:S06]  /*6220*/  CS2R R100, SRZ ;  /* 0x0000000000647805 */ /* 0x000fcc000001ff00 */
[----:B------:R1:W2:Y:S01]  /*6230*/  @!P1 LDG.E.EL R101, desc[UR8][R118.64] ;  /* 0x0000000876659981 */ /* 0x0002a2000c2e1900 */
[----:B0-----:R-:W-:-:S03]  /*6240*/  CS2R R106, SRZ ;  /* 0x00000000006a7805 */ /* 0x001fc6000001ff00 */
[----:B------:R0:W2:Y:S04]  /*6250*/  @P4 LDG.E.EL R100, desc[UR8][R120.64] ;  /* 0x0000000878644981 */ /* 0x0000a8000c2e1900 */
[----:B------:R5:W2:Y:S01]  /*6260*/  @P4 LDG.E.EL R106, desc[UR8][R112.64] ;  /* 0x00000008706a4981 */ /* 0x000aa2000c2e1900 */
[----:B-1----:R-:W-:-:S03]  /*6270*/  IADD3 R118, P6, R135, UR12, RZ ;  /* 0x0000000c87767c10 */ /* 0x002fc6000ffde0ff */
[----:B------:R1:W2:Y:S01]  /*6280*/  @P5 LDG.E.EL R107, desc[UR8][R102.64] ;  /* 0x00000008666b5981 */ /* 0x0002a2000c2e1900 */
[----:B------:R-:W-:Y:S02]  /*6290*/  IADD3.X R119, R134, UR13, RZ, P6, !PT ;  /* 0x0000000d86777c10 */ /* 0x000fe4000b7fe4ff */
[----:B0-----:R-:W-:Y:S01]  /*62a0*/  IADD3 R120, P6, R135, UR14, RZ ;  /* 0x0000000e87787c10 */ /* 0x001fe2000ffde0ff */
[----:B------:R-:W-:-:S03]  /*62b0*/  IMAD.WIDE R118, R17, 0x4, R118 ;  /* 0x0000000411767825 */ /* 0x000fc600078e0276 */
[----:B------:R-:W-:Y:S02]  /*62c0*/  IADD3.X R121, R134, UR15, RZ, P6, !PT ;  /* 0x0000000f86797c10 */ /* 0x000fe4000b7fe4ff */
[----:B-----5:R-:W-:Y:S01]  /*62d0*/  IADD3 R112, P6, R118, R15, RZ ;  /* 0x0000000f76707210 */ /* 0x020fe20007fde0ff */
[----:B------:R-:W-:-:S04]  /*62e0*/  IMAD.WIDE R120, R18, 0x4, R120 ;  /* 0x0000000412787825 */ /* 0x000fc800078e0278 */
[----:B------:R-:W-:Y:S01]  /*62f0*/  IMAD.X R113, R119, 0x1, R21, P6 ;  /* 0x0000000177717824 */ /* 0x000fe200030e0615 */
[----:B------:R-:W-:Y:S02]  /*6300*/  IADD3 R120, P6, R120, R15, RZ ;  /* 0x0000000f78787210 */ /* 0x000fe40007fde0ff */
[----:B-1----:R-:W-:-:S03]  /*6310*/  CS2R R102, SRZ ;  /* 0x0000000000667805 */ /* 0x002fc6000001ff00 */
[----:B------:R-:W-:Y:S01]  /*6320*/  IMAD.X R121, R121, 0x1, R21, P6 ;  /* 0x0000000179797824 */ /* 0x000fe200030e0615 */
[----:B------:R-:W-:Y:S02]  /*6330*/  IADD3 R118, P6, R135, UR16, RZ ;  /* 0x0000001087767c10 */ /* 0x000fe4000ffde0ff */
[----:B------:R0:W2:Y:S02]  /*6340*/  @P5 LDG.E.EL R102, desc[UR8][R104.64] ;  /* 0x0000000868665981 */ /* 0x0000a4000c2e1900 */
[----:B------:R-:W-:Y:S02]  /*6350*/  IADD3.X R119, R134, UR17, RZ, P6, !PT ;  /* 0x0000001186777c10 */ /* 0x000fe4000b7fe4ff */
[----:B------:R-:W2:Y:S01]  /*6360*/  @P2 LDG.E.EL R103, desc[UR8][R124.64] ;  /* 0x000000087c672981 */ /* 0x000ea2000c2e1900 */
[----:B------:R-:W-:Y:S01]  /*6370*/  IADD3 R135, P6, R32, UR21, RZ ;  /* 0x0000001520877c10 */ /* 0x000fe2000ffde0ff */
[----:B0-----:R-:W-:-:S03]  /*6380*/  IMAD.MOV.U32 R104, RZ, RZ, RZ ;  /* 0x000000ffff687224 */ /* 0x001fc600078e00ff */
[----:B------:R-:W-:Y:S01]  /*6390*/  IADD3.X R105, R187, UR19, RZ, P6, !PT ;  /* 0x00000013bb697c10 */ /* 0x000fe2000b7fe4ff */
[----:B------:R-:W-:-:S03]  /*63a0*/  IMAD.SHL.U32 R136, R135, 0x4, RZ ;  /* 0x0000000487887824 */ /* 0x000fc600078e00ff */
[----:B------:R-:W-:Y:S01]  /*63b0*/  SHF.L.U64.HI R135, R135, 0x2, R105 ;  /* 0x0000000287877819 */ /* 0x000fe20000010269 */
[----:B------:R0:W2:Y:S01]  /*63c0*/  @!P1 LDG.E.EL R104, desc[UR8][R122.64] ;  /* 0x000000087a689981 */ /* 0x0000a2000c2e1900 */
[----:B------:R-:W-:Y:S01]  /*63d0*/  IMAD.WIDE.U32 R118, R24, 0x4, R118 ;  /* 0x0000000418767825 */ /* 0x000fe200078e0076 */
[----:B0-----:R-:W-:-:S04]  /*63e0*/  IADD3 R122, P6, R136, UR10, RZ ;  /* 0x0000000a887a7c10 */ /* 0x001fc8000ffde0ff */
[----:B------:R-:W-:Y:S02]  /*63f0*/  IADD3.X R123, R135, UR11, RZ, P6, !PT ;  /* 0x0000000b877b7c10 */ /* 0x000fe4000b7fe4ff */
[----:B------:R-:W-:Y:S01]  /*6400*/  IADD3 R124, P6, R118, R30, RZ ;  /* 0x0000001e767c7210 */ /* 0x000fe20007fde0ff */
[----:B------:R-:W-:-:S04]  /*6410*/  IMAD.WIDE R122, R13, 0x4, R122 ;  /* 0x000000040d7a7825 */ /* 0x000fc800078e027a */
[----:B------:R-:W-:Y:S01]  /*6420*/  IMAD.X R125, R119, 0x1, R10, P6 ;  /* 0x00000001777d7824 */ /* 0x000fe200030e060a */
[----:B------:R-:W-:Y:S02]  /*6430*/  CS2R R118, SRZ ;  /* 0x0000000000767805 */ /* 0x000fe4000001ff00 */
[----:B------:R-:W-:-:S05]  /*6440*/  IADD3 R122, P6, R122, R11, RZ ;  /* 0x0000000b7a7a7210 */ /* 0x000fca0007fde0ff */
[----:B------:R-:W-:Y:S01]  /*6450*/  IMAD.X R123, R123, 0x1, R16, P6 ;  /* 0x000000017b7b7824 */ /* 0x000fe200030e0610 */
[----:B------:R0:W2:Y:S04]  /*6460*/  @P5 LDG.E.EL R118, desc[UR8][R126.64] ;  /* 0x000000087e765981 */ /* 0x0000a8000c2e1900 */
[----:B------:R1:W2:Y:S01]  /*6470*/  @P2 LDG.E.EL R119, desc[UR8][R116.64] ;  /* 0x0000000874772981 */ /* 0x0002a2000c2e1900 */
[----:B0-----:R-:W-:-:S04]  /*6480*/  IADD3 R126, P6, R136, UR12, RZ ;  /* 0x0000000c887e7c10 */ /* 0x001fc8000ffde0ff */
[----:B------:R-:W-:Y:S02]  /*6490*/  IADD3.X R127, R135, UR13, RZ, P6, !PT ;  /* 0x0000000d877f7c10 */ /* 0x000fe4000b7fe4ff */
[----:B-1----:R-:W-:Y:S01]  /*64a0*/  IADD3 R116, P6, R136, UR14, RZ ;  /* 0x0000000e88747c10 */ /* 0x002fe2000ffde0ff */
[----:B------:R-:W-:-:S03]  /*64b0*/  IMAD.WIDE R126, R17, 0x4, R126 ;  /* 0x00000004117e7825 */ /* 0x000fc600078e027e */
[----:B------:R-:W-:Y:S02]  /*64c0*/  IADD3.X R117, R135, UR15, RZ, P6, !PT ;  /* 0x0000000f87757c10 */ /* 0x000fe4000b7fe4ff */
[----:B------:R-:W-:Y:S01]  /*64d0*/  IADD3 R126, P6, R126, R15, RZ ;  /* 0x0000000f7e7e7210 */ /* 0x000fe20007fde0ff */
[----:B------:R-:W-:-:S04]  /*64e0*/  IMAD.WIDE R116, R18, 0x4, R116 ;  /* 0x0000000412747825 */ /* 0x000fc800078e0274 */
[----:B------:R-:W-:Y:S02]  /*64f0*/  IMAD.MOV.U32 R105, RZ, RZ, RZ ;  /* 0x000000ffff697224 */ /* 0x000fe400078e00ff */
[--C-:B------:R-:W-:Y:S01]  /*6500*/  IMAD.X R127, R127, 0x1, R21.reuse, P6 ;  /* 0x000000017f7f7824 */ /* 0x100fe200030e0615 */
[----:B------:R-:W-:Y:S01]  /*6510*/  IADD3 R116, P6, R116, R15, RZ ;  /* 0x0000000f74747210 */ /* 0x000fe20007fde0ff */
[----:B------:R-:W-:Y:S02]  /*6520*/  IMAD.MOV.U32 R134, RZ, RZ, RZ ;  /* 0x000000ffff867224 */ /* 0x000fe400078e00ff */
[----:B------:R0:W2:Y:S02]  /*6530*/  @P4 LDG.E.EL R105, desc[UR8][R128.64] ;  /* 0x0000000880694981 */ /* 0x0000a4000c2e1900 */
[----:B------:R-:W-:Y:S02]  /*6540*/  IMAD.X R117, R117, 0x1, R21, P6 ;  /* 0x0000000175757824 */ /* 0x000fe400030e0615 */
[----:B------:R1:W2:Y:S01]  /*6550*/  @!P1 LDG.E.EL R134, desc[UR8][R130.64] ;  /* 0x0000000882869981 */ /* 0x0002a2000c2e1900 */
[----:B0-----:R-:W-:-:S02]  /*6560*/  IADD3 R128, P6, R136, UR16, RZ ;  /* 0x0000001088807c10 */ /* 0x001fc4000ffde0ff */
[----:B-1----:R-:W-:Y:S02]  /*6570*/  CS2R R130, SRZ ;  /* 0x0000000000827805 */ /* 0x002fe4000001ff00 */
[----:B------:R-:W-:Y:S02]  /*6580*/  IADD3.X R129, R135, UR17, RZ, P6, !PT ;  /* 0x0000001187817c10 */ /* 0x000fe4000b7fe4ff */
[----:B------:R-:W-:Y:S02]  /*6590*/  IADD3 R135, P6, R26, UR21, RZ ;  /* 0x000000151a877c10 */ /* 0x000fe4000ffde0ff */
[----:B------:R0:W2:Y:S03]  /*65a0*/  @P4 LDG.E.EL R130, desc[UR8][R132.64] ;  /* 0x0000000884824981 */ /* 0x0000a6000c2e1900 */
[----:B------:R-:W-:Y:S01]  /*65b0*/  IMAD.SHL.U32 R136, R135, 0x4, RZ ;  /* 0x0000000487887824 */ /* 0x000fe200078e00ff */
[----:B------:R1:W2:Y:S01]  /*65c0*/  @P5 LDG.E.EL R131, desc[UR8][R114.64] ;  /* 0x0000000872835981 */ /* 0x0002a2000c2e1900 */
[----:B0-----:R-:W-:-:S02]  /*65d0*/  CS2R R132, SRZ ;  /* 0x0000000000847805 */ /* 0x001fc4000001ff00 */
[----:B-1----:R-:W-:Y:S01]  /*65e0*/  IADD3.X R114, R34, UR19, RZ, P6, !PT ;  /* 0x0000001322727c10 */ /* 0x002fe2000b7fe4ff */
[----:B------:R-:W-:-:S03]  /*65f0*/  IMAD.WIDE.U32 R128, R24, 0x4, R128 ;  /* 0x0000000418807825 */ /* 0x000fc600078e0080 */
[----:B------:R0:W2:Y:S01]  /*6600*/  @P2 LDG.E.EL R132, desc[UR8][R112.64] ;  /* 0x0000000870842981 */ /* 0x0000a2000c2e1900 */
[----:B------:R-:W-:-:S03]  /*6610*/  SHF.L.U64.HI R135, R135, 0x2, R114 ;  /* 0x0000000287877819 */ /* 0x000fc60000010272 */
[----:B------:R-:W2:Y:S01]  /*6620*/  @P4 LDG.E.EL R133, desc[UR8][R120.64] ;  /* 0x0000000878854981 */ /* 0x000ea2000c2e1900 */
[----:B0-----:R-:W-:-:S04]  /*6630*/  IADD3 R112, P6, R136, UR10, RZ ;  /* 0x0000000a88707c10 */ /* 0x001fc8000ffde0ff */
[----:B------:R-:W-:Y:S02]  /*6640*/  IADD3.X R113, R135, UR11, RZ, P6, !PT ;  /* 0x0000000b87717c10 */ /* 0x000fe4000b7fe4ff */
[----:B------:R-:W-:-:S05]  /*6650*/  IADD3 R114, P6, R128, R30, RZ ;  /* 0x0000001e80727210 */ /* 0x000fca0007fde0ff */
[----:B------:R-:W-:Y:S01]  /*6660*/  IMAD.X R115, R129, 0x1, R10, P6 ;  /* 0x0000000181737824 */ /* 0x000fe200030e060a */
[----:B------:R-:W-:Y:S01]  /*6670*/  CS2R R128, SRZ ;  /* 0x0000000000807805 */ /* 0x000fe2000001ff00 */
[----:B------:R-:W-:-:S05]  /*6680*/  IMAD.WIDE R112, R13, 0x4, R112 ;  /* 0x000000040d707825 */ /* 0x000fca00078e0270 */
[----:B------:R0:W2:Y:S01]  /*6690*/  @!P1 LDG.E.EL R128, desc[UR8][R124.64] ;  /* 0x000000087c809981 */ /* 0x0000a2000c2e1900 */
[----:B------:R-:W-:Y:S02]  /*66a0*/  IADD3 R112, P6, R112, R11, RZ ;  /* 0x0000000b70707210 */ /* 0x000fe40007fde0ff */
[----:B0-----:R-:W-:-:S03]  /*66b0*/  CS2R R124, SRZ ;  /* 0x00000000007c7805 */ /* 0x001fc6000001ff00 */
[----:B------:R-:W-:Y:S01]  /*66c0*/  IMAD.X R113, R113, 0x1, R16, P6 ;  /* 0x0000000171717824 */ /* 0x000fe200030e0610 */
[----:B------:R-:W-:Y:S02]  /*66d0*/  IADD3 R120, P6, R136, UR12, RZ ;  /* 0x0000000c88787c10 */ /* 0x000fe4000ffde0ff */
[----:B------:R0:W2:Y:S02]  /*66e0*/  @P2 LDG.E.EL R125, desc[UR8][R126.64] ;  /* 0x000000087e7d2981 */ /* 0x0000a4000c2e1900 */
[----:B------:R-:W-:Y:S02]  /*66f0*/  IADD3.X R121, R135, UR13, RZ, P6, !PT ;  /* 0x0000000d87797c10 */ /* 0x000fe4000b7fe4ff */
[----:B------:R-:W2:Y:S04]  /*6700*/  @P5 LDG.E.EL R124, desc[UR8][R122.64] ;  /* 0x000000087a7c5981 */ /* 0x000ea8000c2e1900 */
[----:B------:R-:W2:Y:S01]  /*6710*/  @P5 LDG.E.EL R129, desc[UR8][R112.64] ;  /* 0x0000000870815981 */ /* 0x000ea2000c2e1900 */
[----:B0-----:R-:W-:Y:S01]  /*6720*/  CS2R R126, SRZ ;  /* 0x00000000007e7805 */ /* 0x001fe2000001ff00 */
[----:B------:R-:W-:-:S05]  /*6730*/  IMAD.WIDE R120, R17, 0x4, R120 ;  /* 0x0000000411787825 */ /* 0x000fca00078e0278 */
[----:B------:R0:W2:Y:S04]  /*6740*/  @P4 LDG.E.EL R126, desc[UR8][R116.64] ;  /* 0x00000008747e4981 */ /* 0x0000a8000c2e1900 */
[----:B------:R-:W2:Y:S01]  /*6750*/  @!P1 LDG.E.EL R127, desc[UR8][R114.64] ;  /* 0x00000008727f9981 */ /* 0x000ea2000c2e1900 */
[----:B0-----:R-:W-:-:S04]  /*6760*/  IADD3 R116, P6, R136, UR14, RZ ;  /* 0x0000000e88747c10 */ /* 0x001fc8000ffde0ff */
        /* <DEDUP_REMOVED lines=11> */
[----:B------:R-:W-:Y:S02]  /*6820*/  IMAD.SHL.U32 R136, R112, 0x4, RZ ;  /* 0x0000000470887824 */ /* 0x000fe400078e00ff */
[----:B------:R0:W2:Y:S01]  /*6830*/  @P2 LDG.E.EL R135, desc[UR8][R120.64] ;  /* 0x0000000878872981 */ /* 0x0000a2000c2e1900 */
[----:B------:R-:W-:Y:S01]  /*6840*/  IMAD.WIDE.U32 R122, R24, 0x4, R122 ;  /* 0x00000004187a7825 */ /* 0x000fe200078e007a */
[----:B0-----:R-:W-:Y:S02]  /*6850*/  SHF.L.U64.HI R121, R112, 0x2, R113 ;  /* 0x0000000270797819 */ /* 0x001fe40000010271 */
[----:B------:R-:W-:Y:S01]  /*6860*/  IADD3 R112, P6, R136, UR10, RZ ;  /* 0x0000000a88707c10 */ /* 0x000fe2000ffde0ff */
[----:B------:R-:W-:-:S03]  /*6870*/  IMAD.MOV.U32 R120, RZ, RZ, RZ ;  /* 0x000000ffff787224 */ /* 0x000fc600078e00ff */
[----:B------:R-:W-:Y:S02]  /*6880*/  IADD3.X R113, R121, UR11, RZ, P6, !PT ;  /* 0x0000000b79717c10 */ /* 0x000fe4000b7fe4ff */
[----:B------:R-:W-:Y:S01]  /*6890*/  IADD3 R114, P6, R122, R30, RZ ;  /* 0x0000001e7a727210 */ /* 0x000fe20007fde0ff */
[----:B------:R0:W2:Y:S01]  /*68a0*/  @P4 LDG.E.EL R120, desc[UR8][R116.64] ;  /* 0x0000000874784981 */ /* 0x0000a2000c2e1900 */
[----:B------:R-:W-:-:S04]  /*68b0*/  IMAD.WIDE R112, R13, 0x4, R112 ;  /* 0x000000040d707825 */ /* 0x000fc800078e0270 */
[----:B------:R-:W-:Y:S01]  /*68c0*/  IMAD.X R115, R123, 0x1, R10, P6 ;  /* 0x000000017b737824 */ /* 0x000fe200030e060a */
[----:B------:R-:W-:Y:S02]  /*68d0*/  IADD3 R112, P6, R112, R11, RZ ;  /* 0x0000000b70707210 */ /* 0x000fe40007fde0ff */
[----:B0-----:R-:W-:-:S03]  /*68e0*/  CS2R R116, SRZ ;  /* 0x0000000000747805 */ /* 0x001fc6000001ff00 */
[----:B------:R-:W-:-:S03]  /*68f0*/  IMAD.X R113, R113, 0x1, R16, P6 ;  /* 0x0000000171717824 */ /* 0x000fc600030e0610 */
[----:B------:R0:W2:Y:S02]  /*6900*/  @!P1 LDG.E.EL R116, desc[UR8][R114.64] ;  /* 0x0000000872749981 */ /* 0x0000a4000c2e1900 */
[----:B0-----:R-:W-:-:S06]  /*6910*/  CS2R R114, SRZ ;  /* 0x0000000000727805 */ /* 0x001fcc000001ff00 */
[----:B------:R0:W2:Y:S02]  /*6920*/  @P5 LDG.E.EL R114, desc[UR8][R112.64] ;  /* 0x0000000870725981 */ /* 0x0000a4000c2e1900 */
[----:B0-----:R-:W-:-:S04]  /*6930*/  IADD3 R112, P6, R136, UR12, RZ ;  /* 0x0000000c88707c10 */ /* 0x001fc8000ffde0ff */
[----:B------:R-:W-:-:S03]  /*6940*/  IADD3.X R113, R121, UR13, RZ, P6, !PT ;  /* 0x0000000d79717c10 */ /* 0x000fc6000b7fe4ff */
[----:B------:R-:W-:-:S03]  /*6950*/  IMAD.WIDE R112, R17, 0x4, R112 ;  /* 0x0000000411707825 */ /* 0x000fc600078e0270 */
[----:B------:R-:W-:-:S05]  /*6960*/  IADD3 R112, P6, R112, R15, RZ ;  /* 0x0000000f70707210 */ /* 0x000fca0007fde0ff */
[----:B------:R-:W-:-:S05]  /*6970*/  IMAD.X R113, R113, 0x1, R21, P6 ;  /* 0x0000000171717824 */ /* 0x000fca00030e0615 */
        /* <DEDUP_REMOVED lines=9> */
[----:B------:R-:W-:-:S03]  /*6a10*/  IMAD.WIDE.U32 R112, R24, 0x4, R112 ;  /* 0x0000000418707825 */ /* 0x000fc600078e0070 */
[----:B------:R-:W-:Y:S01]  /*6a20*/  IADD3 R112, P6, R112, R30, RZ ;  /* 0x0000001e70707210 */ /* 0x000fe20007fde0ff */
[----:B------:R-:W-:-:S04]  /*6a30*/  IMAD.MOV.U32 R121, RZ, RZ, RZ ;  /* 0x000000ffff797224 */ /* 0x000fc800078e00ff */
[----:B------:R-:W-:Y:S01]  /*6a40*/  IMAD.X R113, R113, 0x1, R10, P6 ;  /* 0x0000000171717824 */ /* 0x000fe200030e060a */
[----:B------:R-:W-:-:S04]  /*6a50*/  IADD3 R123, P6, R31, UR22, RZ ;  /* 0x000000161f7b7c10 */ /* 0x000fc8000ffde0ff */
[----:B------:R0:W2:Y:S01]  /*6a60*/  @!P1 LDG.E.EL R121, desc[UR8][R112.64] ;  /* 0x0000000870799981 */ /* 0x0000a2000c2e1900 */
[C---:B------:R-:W-:Y:S01]  /*6a70*/  IMAD.SHL.U32 R136, R123.reuse, 0x4, RZ ;  /* 0x000000047b887824 */ /* 0x040fe200078e00ff */
[----:B------:R-:W-:Y:S02]  /*6a80*/  SEL R161, R110, R161, !P3 ;  /* 0x000000a16ea17207 */ /* 0x000fe40005800000 */
[----:B0-----:R-:W-:Y:S02]  /*6a90*/  IADD3.X R112, R215, UR7, RZ, P6, !PT ;  /* 0x00000007d7707c10 */ /* 0x001fe4000b7fe4ff */
[----:B------:R-:W-:Y:S02]  /*6aa0*/  IADD3 R110, P6, R136, UR10, RZ ;  /* 0x0000000a886e7c10 */ /* 0x000fe4000ffde0ff */
[----:B------:R-:W-:-:S04]  /*6ab0*/  SHF.L.U64.HI R123, R123, 0x2, R112 ;  /* 0x000000027b7b7819 */ /* 0x000fc80000010270 */
[----:B------:R-:W-:-:S03]  /*6ac0*/  IADD3.X R111, R123, UR11, RZ, P6, !PT ;  /* 0x0000000b7b6f7c10 */ /* 0x000fc6000b7fe4ff */
[----:B------:R-:W-:Y:S01]  /*6ad0*/  IMAD.WIDE R110, R13, 0x4, R110 ;  /* 0x000000040d6e7825 */ /* 0x000fe200078e026e */
[----:B------:R-:W-:Y:S02]  /*6ae0*/  CS2R R112, SRZ ;  /* 0x0000000000707805 */ /* 0x000fe4000001ff00 */
        /* <DEDUP_REMOVED lines=12> */
[----:B------:R-:W-:Y:S01]  /*6bb0*/  IADD3 R110, P6, R110, R15, RZ ;  /* 0x0000000f6e6e7210 */ /* 0x000fe20007fde0ff */
[----:B------:R-:W-:-:S04]  /*6bc0*/  IMAD.MOV.U32 R122, RZ, RZ, RZ ;  /* 0x000000ffff7a7224 */ /* 0x000fc800078e00ff */
[----:B------:R-:W-:-:S05]  /*6bd0*/  IMAD.X R111, R111, 0x1, R21, P6 ;  /* 0x000000016f6f7824 */ /* 0x000fca00030e0615 */
[----:B------:R0:W2:Y:S02]  /*6be0*/  @P4 LDG.E.EL R122, desc[UR8][R110.64] ;  /* 0x000000086e7a4981 */ /* 0x0000a4000c2e1900 */
[----:B0-----:R-:W-:-:S04]  /*6bf0*/  IADD3 R110, P6, R136, UR16, RZ ;  /* 0x00000010886e7c10 */ /* 0x001fc8000ffde0ff */
[----:B------:R-:W-:-:S03]  /*6c00*/  IADD3.X R111, R123, UR17, RZ, P6, !PT ;  /* 0x000000117b6f7c10 */ /* 0x000fc6000b7fe4ff */
[----:B------:R-:W-:-:S03]  /*6c10*/  IMAD.WIDE.U32 R110, R24, 0x4, R110 ;  /* 0x00000004186e7825 */ /* 0x000fc600078e006e */
[----:B------:R-:W-:-:S05]  /*6c20*/  IADD3 R110, P6, R110, R30, RZ ;  /* 0x0000001e6e6e7210 */ /* 0x000fca0007fde0ff */
[----:B------:R-:W-:-:S05]  /*6c30*/  IMAD.X R111, R111, 0x1, R10, P6 ;  /* 0x000000016f6f7824 */ /* 0x000fca00030e060a */
[----:B------:R0:W2:Y:S02]  /*6c40*/  @!P1 LDG.E.EL R72, desc[UR8][R110.64] ;  /* 0x000000086e489981 */ /* 0x0000a4000c2e1900 */
[----:B0-----:R-:W-:-:S04]  /*6c50*/  IADD3 R111, P6, R25, UR22, RZ ;  /* 0x00000016196f7c10 */ /* 0x001fc8000ffde0ff */
[----:B------:R-:W-:Y:S01]  /*6c60*/  IADD3.X R110, R3, UR7, RZ, P6, !PT ;  /* 0x00000007036e7c10 */ /* 0x000fe2000b7fe4ff */
[----:B------:R-:W-:-:S03]  /*6c70*/  IMAD.SHL.U32 R123, R111, 0x4, RZ ;  /* 0x000000046f7b7824 */ /* 0x000fc600078e00ff */
[----:B------:R-:W-:Y:S02]  /*6c80*/  SHF.L.U64.HI R111, R111, 0x2, R110 ;  /* 0x000000026f6f7819 */ /* 0x000fe4000001026e */
[----:B------:R-:W-:-:S04]  /*6c90*/  IADD3 R48, P6, R123, UR10, RZ ;  /* 0x0000000a7b307c10 */ /* 0x000fc8000ffde0ff */
[----:B------:R-:W-:-:S03]  /*6ca0*/  IADD3.X R49, R111, UR11, RZ, P6, !PT ;  /* 0x0000000b6f317c10 */ /* 0x000fc6000b7fe4ff */
[----:B------:R-:W-:Y:S01]  /*6cb0*/  IMAD.WIDE R48, R13, 0x4, R48 ;  /* 0x000000040d307825 */ /* 0x000fe200078e0230 */
[----:B------:R-:W-:Y:S02]  /*6cc0*/  @P0 SEL R41, R54, RZ, P4 ;  /* 0x000000ff36290207 */ /* 0x000fe40002000000 */
[----:B------:R-:W-:Y:S01]  /*6cd0*/  IADD3 R48, P6, R48, R11, RZ ;  /* 0x0000000b30307210 */ /* 0x000fe20007fde0ff */
[----:B------:R-:W-:-:S04]  /*6ce0*/  IMAD.MOV.U32 R54, RZ, RZ, RZ ;  /* 0x000000ffff367224 */ /* 0x000fc800078e00ff */
        /* <DEDUP_REMOVED lines=22> */
[----:B------:R-:W-:-:S04]  /*6e50*/  SEL R40, R40, RZ, P5 ;  /* 0x000000ff28287207 */ /* 0x000fc80002800000 */
[----:B------:R0:W2:Y:S01]  /*6e60*/  @!P1 LDG.E.EL R111, desc[UR8][R48.64] ;  /* 0x00000008306f9981 */ /* 0x0000a2000c2e1900 */
[----:B------:R-:W-:Y:S02]  /*6e70*/  SEL R41, R40, R41, !P3 ;  /* 0x0000002928297207 */ /* 0x000fe40005800000 */
[----:B0-----:R-:W-:-:S04]  /*6e80*/  IADD3 R48, P6, R20, UR22, RZ ;  /* 0x0000001614307c10 */ /* 0x001fc8000ffde0ff */
[----:B------:R-:W-:Y:S01]  /*6e90*/  IADD3.X R40, R249, UR7, RZ, P6, !PT ;  /* 0x00000007f9287c10 */ /* 0x000fe2000b7fe4ff */
[----:B------:R-:W-:-:S03]  /*6ea0*/  IMAD.SHL.U32 R49, R48, 0x4, RZ ;  /* 0x0000000430317824 */ /* 0x000fc600078e00ff */
[----:B------:R-:W-:Y:S02]  /*6eb0*/  SHF.L.U64.HI R48, R48, 0x2, R40 ;  /* 0x0000000230307819 */ /* 0x000fe40000010228 */
[----:B------:R-:W-:Y:S01]  /*6ec0*/  IADD3 R40, P6, R49, UR10, RZ ;  /* 0x0000000a31287c10 */ /* 0x000fe2000ffde0ff */
[----:B------:R-:W-:Y:S01]  /*6ed0*/  FADD R161, R161, R156 ;  /* 0x0000009ca1a17221 */ /* 0x000fe20000000000 */
[----:B------:R-:W-:Y:S02]  /*6ee0*/  FADD R156, R41, R42 ;  /* 0x0000002a299c7221 */ /* 0x000fe40000000000 */
        /* <DEDUP_REMOVED lines=15> */
[----:B------:R-:W-:Y:S01]  /*6fe0*/  IMAD.WIDE R40, R18, 0x4, R40 ;  /* 0x0000000412287825 */ /* 0x000fe200078e0228 */
[----:B------:R-:W-:Y:S02]  /*6ff0*/  CS2R R136, SRZ ;  /* 0x0000000000887805 */ /* 0x000fe4000001ff00 */
[----:B------:R-:W-:-:S05]  /*7000*/  IADD3 R40, P6, R40, R15, RZ ;  /* 0x0000000f28287210 */ /* 0x000fca0007fde0ff */
[----:B------:R-:W-:-:S05]  /*7010*/  IMAD.X R41, R41, 0x1, R21, P6 ;  /* 0x0000000129297824 */ /* 0x000fca00030e0615 */
[----:B------:R0:W2:Y:S02]  /*7020*/  @P4 LDG.E.EL R136, desc[UR8][R40.64] ;  /* 0x0000000828884981 */ /* 0x0000a4000c2e1900 */
[----:B0-----:R-:W-:-:S04]  /*7030*/  IADD3 R40, P6, R49, UR16, RZ ;  /* 0x0000001031287c10 */ /* 0x001fc8000ffde0ff */
[----:B------:R-:W-:Y:S02]  /*7040*/  IADD3.X R41, R48, UR17, RZ, P6, !PT ;  /* 0x0000001130297c10 */ /* 0x000fe4000b7fe4ff */
[----:B------:R-:W0:Y:S02]  /*7050*/  LDC.64 R48, c[0x0][0x270] ;  /* 0x00009c00ff307b82 */ /* 0x000e240000000a00 */
[----:B0-----:R-:W-:-:S06]  /*7060*/  IMAD.WIDE.U32 R48, R210, 0x8, R48 ;  /* 0x00000008d2307825 */ /* 0x001fcc00078e0030 */
[----:B------:R-:W5:Y:S01]  /*7070*/  LDG.E.EL.64 R48, desc[UR8][R48.64] ;  /* 0x0000000830307981 */ /* 0x000f62000c2e1b00 */
[----:B------:R-:W-:-:S03]  /*7080*/  IMAD.WIDE.U32 R40, R24, 0x4, R40 ;  /* 0x0000000418287825 */ /* 0x000fc600078e0028 */
[----:B------:R-:W-:-:S05]  /*7090*/  IADD3 R40, P6, R40, R30, RZ ;  /* 0x0000001e28287210 */ /* 0x000fca0007fde0ff */
[----:B------:R-:W-:-:S05]  /*70a0*/  IMAD.X R41, R41, 0x1, R10, P6 ;  /* 0x0000000129297824 */ /* 0x000fca00030e060a */
[----:B------:R0:W2:Y:S02]  /*70b0*/  @!P1 LDG.E.EL R137, desc[UR8][R40.64] ;  /* 0x0000000828899981 */ /* 0x0000a4000c2e1900 */
[----:B0-----:R-:W-:-:S04]  /*70c0*/  IADD3 R40, P6, R87, UR16, RZ ;  /* 0x0000001057287c10 */ /* 0x001fc8000ffde0ff */
[----:B------:R-:W-:-:S03]  /*70d0*/  IADD3.X R41, R85, UR17, RZ, P6, !PT ;  /* 0x0000001155297c10 */ /* 0x000fc6000b7fe4ff */
[----:B------:R-:W-:-:S03]  /*70e0*/  IMAD.WIDE.U32 R40, R24, 0x4, R40 ;  /* 0x0000000418287825 */ /* 0x000fc600078e0028 */
[----:B------:R-:W-:-:S05]  /*70f0*/  IADD3 R40, P6, R40, R30, RZ ;  /* 0x0000001e28287210 */ /* 0x000fca0007fde0ff */
[----:B------:R-:W-:Y:S02]  /*7100*/  IMAD.X R41, R41, 0x1, R10, P6 ;  /* 0x0000000129297824 */ /* 0x000fe400030e060a */
[----:B------:R-:W-:-:S06]  /*7110*/  IMAD.MOV.U32 R95, RZ, RZ, RZ ;  /* 0x000000ffff5f7224 */ /* 0x000fcc00078e00ff */
[----:B------:R0:W2:Y:S01]  /*7120*/  @P4 LDG.E.EL R95, desc[UR8][R138.64] ;  /* 0x000000088a5f4981 */ /* 0x0000a2000c2e1900 */
[----:B-----5:R-:W-:Y:S02]  /*7130*/  R2UR UR5, R49 ;  /* 0x00000000310572ca */ /* 0x020fe400000e0000 */
[----:B------:R-:W-:-:S11]  /*7140*/  R2UR UR4, R48 ;  /* 0x00000000300472ca */ /* 0x000fd600000e0000 */
[----:B------:R-:W-:-:S04]  /*7150*/  USHF.R.U32.HI UR6, URZ, 0x1c, UR5 ;  /* 0x0000001c3f067899 */ /* 0x000fc80008011605 */
[----:B------:R-:W-:-:S04]  /*7160*/  ULOP3.LUT UR6, UR6, 0x8, URZ, 0xc0, !UPT ;  /* 0x0000000806067892 */ /* 0x000fc8000f8ec03f */
[----:B------:R-:W-:-:S04]  /*7170*/  UIADD3 UR6, UP0, UR4, UR6, URZ ;  /* 0x0000000604067290 */ /* 0x000fc8000ff1e03f */
[----:B------:R-:W-:Y:S02]  /*7180*/  UIADD3.X UR7, URZ, UR5, URZ, UP0, !UPT ;  /* 0x000000053f077290 */ /* 0x000fe400087fe43f */
[----:B------:R-:W-:Y:S02]  /*7190*/  USHF.L.U32 UR22, UR6, 0x3, URZ ;  /* 0x0000000306167899 */ /* 0x000fe4000800063f */
[----:B------:R-:W-:-:S04]  /*71a0*/  USHF.L.U64.HI UR19, UR6, 0x3, UR7 ;  /* 0x0000000306137899 */ /* 0x000fc80008010207 */
[----:B------:R-:W-:-:S04]  /*71b0*/  IADD3 R87, P6, R38, UR22, RZ ;  /* 0x0000001626577c10 */ /* 0x000fc8000ffde0ff */
[----:B------:R-:W-:Y:S02]  /*71c0*/  IADD3.X R48, R211, UR19, RZ, P6, !PT ;  /* 0x00000013d3307c10 */ /* 0x000fe4000b7fe4ff */
[----:B------:R-:W5:Y:S01]  /*71d0*/  LDL.LU R211, [R1+0x24] ;  /* 0x0000240001d37983 */ /* 0x000f620000300800 */
[----:B------:R-:W-:Y:S02]  /*71e0*/  IMAD.MOV.U32 R38, RZ, RZ, RZ ;  /* 0x000000ffff267224 */ /* 0x000fe400078e00ff */
[C---:B0-----:R-:W-:Y:S01]  /*71f0*/  IMAD.SHL.U32 R138, R87.reuse, 0x4, RZ ;  /* 0x00000004578a7824 */ /* 0x041fe200078e00ff */
[----:B------:R-:W-:-:S03]  /*7200*/  SHF.L.U64.HI R87, R87, 0x2, R48 ;  /* 0x0000000257577819 */ /* 0x000fc60000010230 */
[----:B------:R0:W2:Y:S02]  /*7210*/  @!P1 LDG.E.EL R38, desc[UR8][R40.64] ;  /* 0x0000000828269981 */ /* 0x0000a4000c2e1900 */
[----:B0-----:R-:W-:-:S04]  /*7220*/  IADD3 R40, P6, R138, UR10, RZ ;  /* 0x0000000a8a287c10 */ /* 0x001fc8000ffde0ff */
[----:B------:R-:W-:Y:S02]  /*7230*/  IADD3.X R41, R87, UR11, RZ, P6, !PT ;  /* 0x0000000b57297c10 */ /* 0x000fe4000b7fe4ff */
[----:B------:R-:W-:Y:S01]  /*7240*/  SEL R46, R46, RZ, P2 ;  /* 0x000000ff2e2e7207 */ /* 0x000fe20001000000 */
[----:B------:R-:W-:Y:S01]  /*7250*/  IMAD.WIDE R40, R13, 0x4, R40 ;  /* 0x000000040d287825 */ /* 0x000fe200078e0228 */
[----:B------:R-:W-:Y:S02]  /*7260*/  @P0 SEL R46, R47, RZ, P4 ;  /* 0x000000ff2f2e0207 */ /* 0x000fe40002000000 */
[----:B------:R-:W-:Y:S02]  /*7270*/  SEL R43, R43, RZ, P5 ;  /* 0x000000ff2b2b7207 */ /* 0x000fe40002800000 */
[----:B------:R-:W-:Y:S02]  /*7280*/  IADD3 R40, P6, R40, R11, RZ ;  /* 0x0000000b28287210 */ /* 0x000fe40007fde0ff */
[----:B------:R-:W-:Y:S01]  /*7290*/  SEL R46, R43, R46, !P3 ;  /* 0x0000002e2b2e7207 */ /* 0x000fe20005800000 */
[----:B------:R-:W-:-:S02]  /*72a0*/  IMAD.MOV.U32 R43, RZ, RZ, RZ ;  /* 0x000000ffff2b7224 */ /* 0x000fc400078e00ff */
[----:B------:R-:W-:-:S05]  /*72b0*/  IMAD.X R41, R41, 0x1, R16, P6 ;  /* 0x0000000129297824 */ /* 0x000fca00030e0610 */
[----:B------:R0:W2:Y:S02]  /*72c0*/  @P5 LDG.E.EL R43, desc[UR8][R40.64] ;  /* 0x00000008282b5981 */ /* 0x0000a4000c2e1900 */
[----:B0-----:R-:W-:-:S04]  /*72d0*/  IADD3 R40, P6, R138, UR12, RZ ;  /* 0x0000000c8a287c10 */ /* 0x001fc8000ffde0ff */
[----:B------:R-:W-:Y:S02]  /*72e0*/  IADD3.X R41, R87, UR13, RZ, P6, !PT ;  /* 0x0000000d57297c10 */ /* 0x000fe4000b7fe4ff */
[----:B------:R-:W-:Y:S01]  /*72f0*/  SEL R47, R50, RZ, !P1 ;  /* 0x000000ff322f7207 */ /* 0x000fe20004800000 */
[----:B------:R-:W-:-:S04]  /*7300*/  IMAD.WIDE R40, R17, 0x4, R40 ;  /* 0x0000000411287825 */ /* 0x000fc800078e0228 */
[----:B------:R-:W-:Y:S01]  /*7310*/  FADD R47, R46, R47 ;  /* 0x0000002f2e2f7221 */ /* 0x000fe20000000000 */
[----:B------:R-:W-:Y:S01]  /*7320*/  IADD3 R40, P6, R40, R15, RZ ;  /* 0x0000000f28287210 */ /* 0x000fe20007fde0ff */
[----:B------:R-:W-:-:S04]  /*7330*/  IMAD.MOV.U32 R46, RZ, RZ, RZ ;  /* 0x000000ffff2e7224 */ /* 0x000fc800078e00ff */
[----:B------:R-:W-:Y:S01]  /*7340*/  IMAD.X R41, R41, 0x1, R21, P6 ;  /* 0x0000000129297824 */ /* 0x000fe200030e0615 */
[----:B------:R-:W-:-:S04]  /*7350*/  USHF.R.U32.HI UR6, URZ, 0x1c, UR5 ;  /* 0x0000001c3f067899 */ /* 0x000fc80008011605 */
[----:B------:R0:W2:Y:S01]  /*7360*/  @P2 LDG.E.EL R46, desc[UR8][R40.64] ;  /* 0x00000008282e2981 */ /* 0x0000a2000c2e1900 */
[----:B------:R-:W-:Y:S01]  /*7370*/  ULOP3.LUT UR6, UR6, 0x8, URZ, 0xc0, !UPT ;  /* 0x0000000806067892 */ /* 0x000fe2000f8ec03f */
[----:B0-----:R-:W-:-:S04]  /*7380*/  IADD3 R40, P6, R138, UR14, RZ ;  /* 0x0000000e8a287c10 */ /* 0x001fc8000ffde0ff */
[----:B------:R-:W-:Y:S01]  /*7390*/  IADD3.X R41, R87, UR15, RZ, P6, !PT ;  /* 0x0000000f57297c10 */ /* 0x000fe2000b7fe4ff */
[----:B------:R-:W-:Y:S02]  /*73a0*/  UIADD3 UR6, UP0, UR4, UR6, URZ ;  /* 0x0000000604067290 */ /* 0x000fe4000ff1e03f */
[----:B------:R-:W-:Y:S02]  /*73b0*/  IMAD.WIDE R40, R18, 0x4, R40 ;  /* 0x0000000412287825 */ /* 0x000fe400078e0228 */
[----:B------:R-:W-:Y:S02]  /*73c0*/  UIADD3.X UR7, URZ, UR5, URZ, UP0, !UPT ;  /* 0x000000053f077290 */ /* 0x000fe400087fe43f */
[----:B------:R-:W-:Y:S01]  /*73d0*/  USHF.L.U32 UR20, UR6, 0x3, URZ ;  /* 0x0000000306147899 */ /* 0x000fe2000800063f */
[----:B------:R-:W-:Y:S01]  /*73e0*/  IADD3 R40, P6, R40, R15, RZ ;  /* 0x0000000f28287210 */ /* 0x000fe20007fde0ff */
[----:B------:R-:W-:-:S04]  /*73f0*/  USHF.L.U64.HI UR18, UR6, 0x3, UR7 ;  /* 0x0000000306127899 */ /* 0x000fc80008010207 */
[----:B------:R-:W-:Y:S01]  /*7400*/  IMAD.X R41, R41, 0x1, R21, P6 ;  /* 0x0000000129297824 */ /* 0x000fe200030e0615 */
[----:B------:R-:W-:-:S04]  /*7410*/  IADD3 R49, P6, R37, UR20, RZ ;  /* 0x0000001425317c10 */ /* 0x000fc8000ffde0ff */
[----:B-----5:R-:W-:Y:S02]  /*7420*/  IADD3.X R50, R211, UR18, RZ, P6, !PT ;  /* 0x00000012d3327c10 */ /* 0x020fe4000b7fe4ff */
[----:B------:R-:W5:Y:S01]  /*7430*/  LDL.LU R211, [R1+0x28] ;  /* 0x0000280001d37983 */ /* 0x000f620000300800 */
[----:B------:R-:W-:Y:S01]  /*7440*/  SEL R48, R55, RZ, P2 ;  /* 0x000000ff37307207 */ /* 0x000fe20001000000 */
[----:B------:R-:W-:Y:S01]  /*7450*/  IMAD.MOV.U32 R37, RZ, RZ, RZ ;  /* 0x000000ffff257224 */ /* 0x000fe200078e00ff */
[----:B------:R-:W-:Y:S01]  /*7460*/  @P0 SEL R48, R63, RZ, P4 ;  /* 0x000000ff3f300207 */ /* 0x000fe20002000000 */
[C---:B------:R-:W-:Y:S01]  /*7470*/  IMAD.SHL.U32 R63, R49.reuse, 0x4, RZ ;  /* 0x00000004313f7824 */ /* 0x040fe200078e00ff */
[----:B------:R-:W-:-:S03]  /*7480*/  SHF.L.U64.HI R55, R49, 0x2, R50 ;  /* 0x0000000231377819 */ /* 0x000fc60000010232 */
[----:B------:R0:W2:Y:S02]  /*7490*/  @P4 LDG.E.EL R37, desc[UR8][R40.64] ;  /* 0x0000000828254981 */ /* 0x0000a4000c2e1900 */
[----:B0-----:R-:W-:-:S04]  /*74a0*/  IADD3 R40, P6, R63, UR10, RZ ;  /* 0x0000000a3f287c10 */ /* 0x001fc8000ffde0ff */
[----:B------:R-:W-:-:S03]  /*74b0*/  IADD3.X R41, R55, UR11, RZ, P6, !PT ;  /* 0x0000000b37297c10 */ /* 0x000fc6000b7fe4ff */
[----:B------:R-:W-:Y:S01]  /*74c0*/  IMAD.WIDE R40, R13, 0x4, R40 ;  /* 0x000000040d287825 */ /* 0x000fe200078e0228 */
[----:B------:R-:W-:Y:S02]  /*74d0*/  SEL R51, R51, RZ, P5 ;  /* 0x000000ff33337207 */ /* 0x000fe40002800000 */
[----:B------:R-:W-:Y:S02]  /*74e0*/  IADD3 R40, P6, R40, R11, RZ ;  /* 0x0000000b28287210 */ /* 0x000fe40007fde0ff */
[----:B------:R-:W-:Y:S02]  /*74f0*/  SEL R51, R51, R48, !P3 ;  /* 0x0000003033337207 */ /* 0x000fe40005800000 */
[----:B------:R-:W-:Y:S01]  /*7500*/  CS2R R48, SRZ ;  /* 0x0000000000307805 */ /* 0x000fe2000001ff00 */
        /* <DEDUP_REMOVED lines=20> */
[----:B------:R-:W-:Y:S02]  /*7650*/  IMAD.WIDE.U32 R40, R24, 0x4, R40 ;  /* 0x0000000418287825 */ /* 0x000fe400078e0028 */
        /* <DEDUP_REMOVED lines=8> */
[----:B------:R-:W-:Y:S01]  /*76e0*/  IMAD.MOV.U32 R35, RZ, RZ, RZ ;  /* 0x000000ffff237224 */ /* 0x000fe200078e00ff */
[----:B------:R-:W-:Y:S01]  /*76f0*/  SEL R64, R64, RZ, !P1 ;  /* 0x000000ff40407207 */ /* 0x000fe20004800000 */
[----:B------:R-:W-:-:S04]  /*7700*/  IMAD.SHL.U32 R85, R55, 0x4, RZ ;  /* 0x0000000437557824 */ /* 0x000fc800078e00ff */
[----:B------:R-:W-:Y:S01]  /*7710*/  FADD R51, R51, R64 ;  /* 0x0000004033337221 */ /* 0x000fe20000000000 */
[----:B------:R0:W2:Y:S01]  /*7720*/  @!P1 LDG.E.EL R35, desc[UR8][R40.64] ;  /* 0x0000000828239981 */ /* 0x0000a2000c2e1900 */
[----:B------:R-:W-:Y:S02]  /*7730*/  SHF.L.U64.HI R64, R55, 0x2, R63 ;  /* 0x0000000237407819 */ /* 0x000fe4000001023f */
        /* <DEDUP_REMOVED lines=10> */
[----:B------:R-:W-:Y:S02]  /*77e0*/  SEL R139, R70, RZ, P2 ;  /* 0x000000ff468b7207 */ /* 0x000fe40001000000 */
[----:B------:R-:W-:Y:S02]  /*77f0*/  IADD3 R40, P6, R40, R15, RZ ;  /* 0x0000000f28287210 */ /* 0x000fe40007fde0ff */
[----:B------:R-:W-:Y:S01]  /*7800*/  @P0 SEL R139, R58, RZ, P4 ;  /* 0x000000ff3a8b0207 */ /* 0x000fe20002000000 */
[----:B------:R-:W-:Y:S02]  /*7810*/  IMAD.MOV.U32 R58, RZ, RZ, RZ ;  /* 0x000000ffff3a7224 */ /* 0x000fe400078e00ff */
        /* <DEDUP_REMOVED lines=15> */
[----:B------:R-:W-:Y:S02]  /*7910*/  USHF.L.U32 UR6, UR4, 0x3, URZ ;  /* 0x0000000304067899 */ /* 0x000fe4000800063f */
[----:B------:R-:W-:Y:S01]  /*7920*/  UIADD3.X UR5, URZ, UR5, URZ, UP0, !UPT ;  /* 0x000000053f057290 */ /* 0x000fe200087fe43f */
[----:B------:R-:W-:-:S03]  /*7930*/  IADD3 R40, P6, R40, R30, RZ ;  /* 0x0000001e28287210 */ /* 0x000fc60007fde0ff */
[----:B------:R-:W-:Y:S02]  /*7940*/  USHF.L.U64.HI UR5, UR4, 0x3, UR5 ;  /* 0x0000000304057899 */ /* 0x000fe40008010205 */
[----:B------:R-:W-:Y:S01]  /*7950*/  IMAD.X R41, R41, 0x1, R10, P6 ;  /* 0x0000000129297824 */ /* 0x000fe200030e060a */
[----:B------:R-:W-:Y:S01]  /*7960*/  IADD3 R85, P6, R33, UR6, RZ ;  /* 0x0000000621557c10 */ /* 0x000fe2000ffde0ff */
[----:B------:R-:W-:-:S04]  /*7970*/  IMAD.MOV.U32 R33, RZ, RZ, RZ ;  /* 0x000000ffff217224 */ /* 0x000fc800078e00ff */
[----:B------:R-:W-:Y:S02]  /*7980*/  IMAD.SHL.U32 R140, R85, 0x4, RZ ;  /* 0x00000004558c7824 */ /* 0x000fe400078e00ff */
[----:B------:R0:W2:Y:S01]  /*7990*/  @!P1 LDG.E.EL R33, desc[UR8][R40.64] ;  /* 0x0000000828219981 */ /* 0x0000a2000c2e1900 */
[----:B------:R-:W-:-:S04]  /*79a0*/  SEL R70, R65, RZ, P5 ;  /* 0x000000ff41467207 */ /* 0x000fc80002800000 */
[----:B------:R-:W-:Y:S01]  /*79b0*/  SEL R139, R70, R139, !P3 ;  /* 0x0000008b468b7207 */ /* 0x000fe20005800000 */
[----:B------:R-:W-:Y:S01]  /*79c0*/  IMAD.MOV.U32 R70, RZ, RZ, RZ ;  /* 0x000000ffff467224 */ /* 0x000fe200078e00ff */
[----:B-----5:R-:W-:Y:S02]  /*79d0*/  IADD3.X R64, R211, UR5, RZ, P6, !PT ;  /* 0x00000005d3407c10 */ /* 0x020fe4000b7fe4ff */
[----:B0-----:R-:W-:Y:S02]  /*79e0*/  IADD3 R40, P6, R140, UR10, RZ ;  /* 0x0000000a8c287c10 */ /* 0x001fe4000ffde0ff */
        /* <DEDUP_REMOVED lines=24> */
[----:B------:R-:W-:-:S05]  /*7b70*/  IMAD.X R41, R41, 0x1, R10, P6 ;  /* 0x0000000129297824 */ /* 0x000fca00030e060a */
[----:B------:R0:W2:Y:S02]  /*7b80*/  @!P1 LDG.E.EL R85, desc[UR8][R40.64] ;  /* 0x0000000828559981 */ /* 0x0000a4000c2e1900 */
[----:B0-----:R-:W-:-:S04]  /*7b90*/  IADD3 R40, P6, R138, UR16, RZ ;  /* 0x000000108a287c10 */ /* 0x001fc8000ffde0ff */
[----:B------:R-:W-:-:S03]  /*7ba0*/  IADD3.X R41, R87, UR17, RZ, P6, !PT ;  /* 0x0000001157297c10 */ /* 0x000fc6000b7fe4ff */
[----:B------:R-:W-:-:S03]  /*7bb0*/  IMAD.WIDE.U32 R40, R24, 0x4, R40 ;  /* 0x0000000418287825 */ /* 0x000fc600078e0028 */
[----:B------:R-:W-:-:S05]  /*7bc0*/  IADD3 R40, P6, R40, R30, RZ ;  /* 0x0000001e28287210 */ /* 0x000fca0007fde0ff */
[----:B------:R-:W-:Y:S01]  /*7bd0*/  IMAD.X R41, R41, 0x1, R10, P6 ;  /* 0x0000000129297824 */ /* 0x000fe200030e060a */
[----:B------:R-:W-:Y:S02]  /*7be0*/  IADD3 R141, P6, R36, UR22, RZ ;  /* 0x00000016248d7c10 */ /* 0x000fe4000ffde0ff */
[----:B------:R-:W-:Y:S01]  /*7bf0*/  SEL R36, R44, RZ, !P1 ;  /* 0x000000ff2c247207 */ /* 0x000fe20004800000 */
[----:B------:R-:W-:Y:S01]  /*7c00*/  IMAD.MOV.U32 R44, RZ, RZ, RZ ;  /* 0x000000ffff2c7224 */ /* 0x000fe200078e00ff */
[----:B------:R-:W-:Y:S01]  /*7c10*/  IADD3.X R87, R202, UR19, RZ, P6, !PT ;  /* 0x00000013ca577c10 */ /* 0x000fe2000b7fe4ff */
[----:B------:R-:W-:-:S03]  /*7c20*/  IMAD.SHL.U32 R142, R141, 0x4, RZ ;  /* 0x000000048d8e7824 */ /* 0x000fc600078e00ff */
[----:B------:R-:W-:Y:S01]  /*7c30*/  SHF.L.U64.HI R141, R141, 0x2, R87 ;  /* 0x000000028d8d7819 */ /* 0x000fe20000010257 */
[----:B------:R0:W5:Y:S02]  /*7c40*/  @!P1 LDG.E.EL R44, desc[UR8][R40.64] ;  /* 0x00000008282c9981 */ /* 0x000164000c2e1900 */
[----:B0-----:R-:W-:-:S04]  /*7c50*/  IADD3 R40, P6, R142, UR12, RZ ;  /* 0x0000000c8e287c10 */ /* 0x001fc8000ffde0ff */
[----:B------:R-:W-:-:S03]  /*7c60*/  IADD3.X R41, R141, UR13, RZ, P6, !PT ;  /* 0x0000000d8d297c10 */ /* 0x000fc6000b7fe4ff */
[----:B------:R-:W-:Y:S01]  /*7c70*/  IMAD.WIDE R40, R17, 0x4, R40 ;  /* 0x0000000411287825 */ /* 0x000fe200078e0228 */
[----:B------:R-:W-:Y:S02]  /*7c80*/  SEL R87, R59, RZ, P2 ;  /* 0x000000ff3b577207 */ /* 0x000fe40001000000 */
[----:B------:R-:W-:Y:S01]  /*7c90*/  IADD3 R40, P6, R40, R15, RZ ;  /* 0x0000000f28287210 */ /* 0x000fe20007fde0ff */
[----:B------:R-:W-:-:S04]  /*7ca0*/  IMAD.MOV.U32 R59, RZ, RZ, RZ ;  /* 0x000000ffff3b7224 */ /* 0x000fc800078e00ff */
[----:B------:R-:W-:-:S05]  /*7cb0*/  IMAD.X R41, R41, 0x1, R21, P6 ;  /* 0x0000000129297824 */ /* 0x000fca00030e0615 */
[----:B------:R0:W3:Y:S02]  /*7cc0*/  @P2 LDG.E.EL R59, desc[UR8][R40.64] ;  /* 0x00000008283b2981 */ /* 0x0000e4000c2e1900 */
        /* <DEDUP_REMOVED lines=11> */
[----:B------:R-:W-:Y:S02]  /*7d80*/  @P0 SEL R87, R71, RZ, P4 ;  /* 0x000000ff47570207 */ /* 0x000fe40002000000 */
[----:B------:R-:W-:Y:S02]  /*7d90*/  IADD3 R40, P6, R40, R11, RZ ;  /* 0x0000000b28287210 */ /* 0x000fe40007fde0ff */
[----:B------:R-:W-:-:S03]  /*7da0*/  SEL R71, R138, R87, !P3 ;  /* 0x000000578a477207 */ /* 0x000fc60005800000 */
[----:B------:R-:W-:Y:S01]  /*7db0*/  IMAD.X R41, R41, 0x1, R16, P6 ;  /* 0x0000000129297824 */ /* 0x000fe200030e0610 */
[----:B------:R-:W-:Y:S02]  /*7dc0*/  IADD3 R138, P6, R22, UR20, RZ ;  /* 0x00000014168a7c10 */ /* 0x000fe4000ffde0ff */
[----:B------:R-:W-:Y:S01]  /*7dd0*/  SEL R22, R73, RZ, !P1 ;  /* 0x000000ff49167207 */ /* 0x000fe20004800000 */
[----:B------:R-:W-:-:S04]  /*7de0*/  FADD R36, R139, R36 ;  /* 0x000000248b247221 */ /* 0x000fc80000000000 */
[----:B------:R-:W-:Y:S01]  /*7df0*/  FADD R71, R71, R22 ;  /* 0x0000001647477221 */ /* 0x000fe20000000000 */
[----:B------:R-:W-:Y:S01]  /*7e00*/  IMAD.MOV.U32 R22, RZ, RZ, RZ ;  /* 0x000000ffff167224 */ /* 0x000fe200078e00ff */
[----:B------:R-:W-:Y:S01]  /*7e10*/  IADD3.X R87, R203, UR18, RZ, P6, !PT ;  /* 0x00000012cb577c10 */ /* 0x000fe2000b7fe4ff */
[----:B------:R-:W-:-:S03]  /*7e20*/  IMAD.SHL.U32 R139, R138, 0x4, RZ ;  /* 0x000000048a8b7824 */ /* 0x000fc600078e00ff */
[----:B------:R-:W-:Y:S01]  /*7e30*/  SHF.L.U64.HI R138, R138, 0x2, R87 ;  /* 0x000000028a8a7819 */ /* 0x000fe20000010257 */
[----:B------:R0:W3:Y:S02]  /*7e40*/  @P5 LDG.E.EL R22, desc[UR8][R40.64] ;  /* 0x0000000828165981 */ /* 0x0000e4000c2e1900 */
        /* <DEDUP_REMOVED lines=8> */
[----:B------:R0:W3:Y:S02]  /*7ed0*/  @P5 LDG.E.EL R29, desc[UR8][R40.64] ;  /* 0x00000008281d5981 */ /* 0x0000e4000c2e1900 */
[----:B0-----:R-:W-:-:S04]  /*7ee0*/  IADD3 R40, P6, R139, UR12, RZ ;  /* 0x0000000c8b287c10 */ /* 0x001fc8000ffde0ff */
[----:B------:R-:W-:-:S03]  /*7ef0*/  IADD3.X R41, R138, UR13, RZ, P6, !PT ;  /* 0x0000000d8a297c10 */ /* 0x000fc6000b7fe4ff */
[----:B------:R-:W-:-:S03]  /*7f00*/  IMAD.WIDE R40, R17, 0x4, R40 ;  /* 0x0000000411287825 */ /* 0x000fc600078e0228 */
[----:B------:R-:W-:Y:S01]  /*7f10*/  IADD3 R40, P6, R40, R15, RZ ;  /* 0x0000000f28287210 */ /* 0x000fe20007fde0ff */
[----:B------:R-:W-:-:S04]  /*7f20*/  IMAD.MOV.U32 R73, RZ, RZ, RZ ;  /* 0x000000ffff497224 */ /* 0x000fc800078e00ff */
        /* <DEDUP_REMOVED lines=11> */
[----:B------:R-:W-:-:S03]  /*7fe0*/  IMAD.WIDE.U32 R40, R24, 0x4, R40 ;  /* 0x0000000418287825 */ /* 0x000fc600078e0028 */
[----:B------:R-:W-:-:S05]  /*7ff0*/  IADD3 R40, P6, R40, R30, RZ ;  /* 0x0000001e28287210 */ /* 0x000fca0007fde0ff */
[----:B------:R-:W-:Y:S01]  /*8000*/  IMAD.X R41, R41, 0x1, R10, P6 ;  /* 0x0000000129297824 */ /* 0x000fe200030e060a */
[----:B------:R-:W-:Y:S01]  /*8010*/  IADD3 R139, P6, R32, UR21, RZ ;  /* 0x00000015208b7c10 */ /* 0x000fe2000ffde0ff */
[----:B------:R-:W-:-:S03]  /*8020*/  IMAD.MOV.U32 R32, RZ, RZ, RZ ;  /* 0x000000ffff207224 */ /* 0x000fc600078e00ff */
[----:B------:R-:W-:Y:S01]  /*8030*/  IADD3.X R138, R187, UR7, RZ, P6, !PT ;  /* 0x00000007bb8a7c10 */ /* 0x000fe2000b7fe4ff */
[C---:B------:R-:W-:Y:S02]  /*8040*/  IMAD.SHL.U32 R140, R139.reuse, 0x4, RZ ;  /* 0x000000048b8c7824 */ /* 0x040fe400078e00ff */
[----:B------:R0:W3:Y:S01]  /*8050*/  @!P1 LDG.E.EL R32, desc[UR8][R40.64] ;  /* 0x0000000828209981 */ /* 0x0000e2000c2e1900 */
[----:B------:R-:W-:Y:S02]  /*8060*/  SHF.L.U64.HI R139, R139, 0x2, R138 ;  /* 0x000000028b8b7819 */ /* 0x000fe4000001028a */
        /* <DEDUP_REMOVED lines=11> */
[----:B------:R-:W-:Y:S02]  /*8120*/  SEL R90, R143, R90, !P3 ;  /* 0x0000005a8f5a7207 */ /* 0x000fe40005800000 */
[----:B------:R-:W-:Y:S02]  /*8130*/  IADD3 R40, P6, R40, R15, RZ ;  /* 0x0000000f28287210 */ /* 0x000fe40007fde0ff */
[----:B--2---:R-:W-:Y:S01]  /*8140*/  SEL R143, R92, RZ, !P1 ;  /* 0x000000ff5c8f7207 */ /* 0x004fe20004800000 */
        /* <DEDUP_REMOVED lines=19> */
[----:B------:R0:W2:Y:S01]  /*8280*/  @!P1 LDG.E.EL R31, desc[UR8][R40.64] ;  /* 0x00000008281f9981 */ /* 0x0000a2000c2e1900 */
[----:B------:R-:W-:Y:S02]  /*8290*/  SHF.L.U64.HI R140, R140, 0x2, R139 ;  /* 0x000000028c8c7819 */ /* 0x000fe4000001028b */
[----:B0-----:R-:W-:-:S04]  /*82a0*/  IADD3 R40, P6, R144, UR10, RZ ;  /* 0x0000000a90287c10 */ /* 0x001fc8000ffde0ff */
[----:B------:R-:W-:-:S03]  /*82b0*/  IADD3.X R41, R140, UR11, RZ, P6, !PT ;  /* 0x0000000b8c297c10 */ /* 0x000fc6000b7fe4ff */
[----:B------:R-:W-:-:S04]  /*82c0*/  IMAD.WIDE R40, R13, 0x4, R40 ;  /* 0x000000040d287825 */ /* 0x000fc800078e0228 */
[----:B------:R-:W-:Y:S01]  /*82d0*/  FADD R90, R90, R143 ;  /* 0x0000008f5a5a7221 */ /* 0x000fe20000000000 */
        /* <DEDUP_REMOVED lines=39> */
[----:B------:R-:W-:Y:S02]  /*8550*/  IADD3.X R41, R148, UR13, RZ, P6, !PT ;  /* 0x0000000d94297c10 */ /* 0x000fe4000b7fe4ff */
[----:B------:R-:W-:Y:S01]  /*8560*/  SEL R94, R94, RZ, P5 ;  /* 0x000000ff5e5e7207 */ /* 0x000fe20002800000 */
[----:B------:R-:W-:-:S03]  /*8570*/  IMAD.WIDE R40, R17, 0x4, R40 ;  /* 0x0000000411287825 */ /* 0x000fc600078e0228 */
[----:B------:R-:W-:Y:S02]  /*8580*/  SEL R141, R94, R143, !P3 ;  /* 0x0000008f5e8d7207 */ /* 0x000fe40005800000 */
[----:B------:R-:W-:Y:S02]  /*8590*/  IADD3 R40, P6, R40, R15, RZ ;  /* 0x0000000f28287210 */ /* 0x000fe40007fde0ff */
[----:B------:R-:W-:Y:S01]  /*85a0*/  SEL R94, R53, RZ, !P1 ;  /* 0x000000ff355e7207 */ /* 0x000fe20004800000 */
[----:B------:R-:W-:Y:S02]  /*85b0*/  IMAD.MOV.U32 R53, RZ, RZ, RZ ;  /* 0x000000ffff357224 */ /* 0x000fe400078e00ff */
        /* <DEDUP_REMOVED lines=12> */
[----:B------:R-:W-:Y:S01]  /*8680*/  IADD3 R40, P6, R40, R11, RZ ;  /* 0x0000000b28287210 */ /* 0x000fe20007fde0ff */
[----:B------:R-:W-:Y:S01]  /*8690*/  FADD R141, R141, R94 ;  /* 0x0000005e8d8d7221 */ /* 0x000fe20000000000 */
[----:B------:R-:W-:Y:S02]  /*86a0*/  SEL R89, R89, RZ, P2 ;  /* 0x000000ff59597207 */ /* 0x000fe40001000000 */
[----:B------:R-:W-:Y:S01]  /*86b0*/  @P0 SEL R89, R95, RZ, P4 ;  /* 0x000000ff5f590207 */ /* 0x000fe20002000000 */
[----:B------:R-:W-:Y:S01]  /*86c0*/  IMAD.X R41, R41, 0x1, R16, P6 ;  /* 0x0000000129297824 */ /* 0x000fe200030e0610 */
[----:B------:R-:W-:Y:S02]  /*86d0*/  IADD3 R94, P6, R28, UR20, RZ ;  /* 0x000000141c5e7c10 */ /* 0x000fe4000ffde0ff */
[----:B------:R-:W-:Y:S01]  /*86e0*/  SEL R88, R88, RZ, P5 ;  /* 0x000000ff58587207 */ /* 0x000fe20002800000 */
[----:B------:R-:W-:Y:S01]  /*86f0*/  IMAD.MOV.U32 R28, RZ, RZ, RZ ;  /* 0x000000ffff1c7224 */ /* 0x000fe200078e00ff */
[----:B------:R-:W-:-:S02]  /*8700*/  IADD3.X R95, R209, UR18, RZ, P6, !PT ;  /* 0x00000012d15f7c10 */ /* 0x000fc4000b7fe4ff */
[----:B------:R-:W-:Y:S01]  /*8710*/  SEL R144, R88, R89, !P3 ;  /* 0x0000005958907207 */ /* 0x000fe20005800000 */
[C---:B------:R-:W-:Y:S01]  /*8720*/  IMAD.SHL.U32 R89, R94.reuse, 0x4, RZ ;  /* 0x000000045e597824 */ /* 0x040fe200078e00ff */
[----:B------:R-:W-:Y:S01]  /*8730*/  SHF.L.U64.HI R88, R94, 0x2, R95 ;  /* 0x000000025e587819 */ /* 0x000fe2000001025f */
[----:B------:R0:W2:Y:S03]  /*8740*/  @P5 LDG.E.EL R28, desc[UR8][R40.64] ;  /* 0x00000008281c5981 */ /* 0x0000a6000c2e1900 */
        /* <DEDUP_REMOVED lines=14> */
[----:B------:R-:W-:Y:S02]  /*8830*/  IADD3.X R41, R88, UR15, RZ, P6, !PT ;  /* 0x0000000f58297c10 */ /* 0x000fe4000b7fe4ff */
[----:B------:R-:W-:Y:S01]  /*8840*/  CS2R R178, SRZ ;  /* 0x0000000000b27805 */ /* 0x000fe2000001ff00 */
[----:B------:R-:W-:-:S05]  /*8850*/  IMAD.WIDE R40, R18, 0x4, R40 ;  /* 0x0000000412287825 */ /* 0x000fca00078e0228 */
[----:B------:R0:W2:Y:S01]  /*8860*/  @P4 LDG.E.EL R178, desc[UR8][R146.64] ;  /* 0x0000000892b24981 */ /* 0x0000a2000c2e1900 */
[----:B------:R-:W-:-:S03]  /*8870*/  IADD3 R40, P6, R40, R15, RZ ;  /* 0x0000000f28287210 */ /* 0x000fc60007fde0ff */
[----:B------:R-:W2:Y:S02]  /*8880*/  @P2 LDG.E.EL R179, desc[UR8][R150.64] ;  /* 0x0000000896b32981 */ /* 0x000ea4000c2e1900 */
[----:B------:R-:W-:Y:S01]  /*8890*/  IMAD.X R41, R41, 0x1, R21, P6 ;  /* 0x0000000129297824 */ /* 0x000fe200030e0615 */
[----:B0-----:R-:W-:-:S06]  /*88a0*/  CS2R R146, SRZ ;  /* 0x0000000000927805 */ /* 0x001fcc000001ff00 */
        /* <DEDUP_REMOVED lines=9> */
[C---:B------:R-:W-:Y:S01]  /*8940*/  IMAD.SHL.U32 R88, R89.reuse, 0x4, RZ ;  /* 0x0000000459587824 */ /* 0x040fe200078e00ff */
[----:B---3--:R-:W-:Y:S01]  /*8950*/  SEL R108, R108, RZ, P2 ;  /* 0x000000ff6c6c7207 */ /* 0x008fe20001000000 */
[----:B------:R0:W3:Y:S01]  /*8960*/  @!P1 LDG.E.EL R26, desc[UR8][R40.64] ;  /* 0x00000008281a9981 */ /* 0x0000e2000c2e1900 */
[----:B------:R-:W-:Y:S02]  /*8970*/  SHF.L.U64.HI R89, R89, 0x2, R94 ;  /* 0x0000000259597819 */ /* 0x000fe4000001025e */
[----:B------:R-:W-:Y:S01]  /*8980*/  SEL R97, R97, RZ, P5 ;  /* 0x000000ff61617207 */ /* 0x000fe20002800000 */
[----:B------:R-:W-:Y:S01]  /*8990*/  IMAD.MOV.U32 R23, RZ, RZ, RZ ;  /* 0x000000ffff177224 */ /* 0x000fe200078e00ff */
[----:B------:R-:W-:Y:S01]  /*89a0*/  SEL R95, R96, RZ, !P1 ;  /* 0x000000ff605f7207 */ /* 0x000fe20004800000 */
[----:B------:R-:W2:Y:S01]  /*89b0*/  LDL.LU R34, [R1+0x7c] ;  /* 0x00007c0001227983 */ /* 0x000ea20000300800 */
[----:B0-----:R-:W-:-:S03]  /*89c0*/  IADD3 R40, P6, R88, UR10, RZ ;  /* 0x0000000a58287c10 */ /* 0x001fc6000ffde0ff */
[----:B------:R-:W2:Y:S01]  /*89d0*/  @!P1 LDG.E.EL R23, desc[UR8][R162.64] ;  /* 0x00000008a2179981 */ /* 0x000ea2000c2e1900 */
[----:B------:R-:W-:-:S03]  /*89e0*/  IADD3.X R41, R89, UR11, RZ, P6, !PT ;  /* 0x0000000b59297c10 */ /* 0x000fc6000b7fe4ff */
[----:B------:R-:W-:Y:S01]  /*89f0*/  IMAD.WIDE R40, R13, 0x4, R40 ;  /* 0x000000040d287825 */ /* 0x000fe200078e0228 */
[----:B------:R-:W-:Y:S02]  /*8a00*/  @P0 SEL R108, R100, RZ, P4 ;  /* 0x000000ff646c0207 */ /* 0x000fe40002000000 */
[----:B------:R-:W-:Y:S02]  /*8a10*/  IADD3 R40, P6, R40, R11, RZ ;  /* 0x0000000b28287210 */ /* 0x000fe40007fde0ff */
[----:B------:R-:W-:Y:S01]  /*8a20*/  SEL R150, R97, R108, !P3 ;  /* 0x0000006c61967207 */ /* 0x000fe20005800000 */
[----:B------:R-:W-:Y:S02]  /*8a30*/  IMAD.MOV.U32 R108, RZ, RZ, RZ ;  /* 0x000000ffff6c7224 */ /* 0x000fe400078e00ff */
[----:B------:R-:W-:-:S05]  /*8a40*/  IMAD.X R41, R41, 0x1, R16, P6 ;  /* 0x0000000129297824 */ /* 0x000fca00030e0610 */
[----:B------:R0:W3:Y:S02]  /*8a50*/  @P5 LDG.E.EL R108, desc[UR8][R40.64] ;  /* 0x00000008286c5981 */ /* 0x0000e4000c2e1900 */
[----:B0-----:R-:W-:-:S04]  /*8a60*/  IADD3 R40, P6, R88, UR12, RZ ;  /* 0x0000000c58287c10 */ /* 0x001fc8000ffde0ff */
[----:B------:R-:W-:-:S03]  /*8a70*/  IADD3.X R41, R89, UR13, RZ, P6, !PT ;  /* 0x0000000d59297c10 */ /* 0x000fc6000b7fe4ff */
[----:B------:R-:W-:-:S03]  /*8a80*/  IMAD.WIDE R40, R17, 0x4, R40 ;  /* 0x0000000411287825 */ /* 0x000fc600078e0228 */
[----:B------:R-:W-:-:S05]  /*8a90*/  IADD3 R40, P6, R40, R15, RZ ;  /* 0x0000000f28287210 */ /* 0x000fca0007fde0ff */
[----:B------:R-:W-:-:S05]  /*8aa0*/  IMAD.X R41, R41, 0x1, R21, P6 ;  /* 0x0000000129297824 */ /* 0x000fca00030e0615 */
[----:B------:R0:W3:Y:S02]  /*8ab0*/  @P2 LDG.E.EL R147, desc[UR8][R40.64] ;  /* 0x0000000828932981 */ /* 0x0000e4000c2e1900 */
[----:B0-----:R-:W-:-:S04]  /*8ac0*/  IADD3 R40, P6, R88, UR14, RZ ;  /* 0x0000000e58287c10 */ /* 0x001fc8000ffde0ff */
[----:B------:R-:W-:-:S03]  /*8ad0*/  IADD3.X R41, R89, UR15, RZ, P6, !PT ;  /* 0x0000000f59297c10 */ /* 0x000fc6000b7fe4ff */
        /* <DEDUP_REMOVED lines=12> */
[----:B------:R-:W-:Y:S01]  /*8ba0*/  SEL R109, R109, RZ, P2 ;  /* 0x000000ff6d6d7207 */ /* 0x000fe20001000000 */
[----:B------:R0:W3:Y:S01]  /*8bb0*/  @P4 LDG.E.EL R25, desc[UR8][R40.64] ;  /* 0x0000000828194981 */ /* 0x0000e2000c2e1900 */
[----:B------:R-:W-:Y:S02]  /*8bc0*/  SHF.L.U64.HI R96, R96, 0x2, R94 ;  /* 0x0000000260607819 */ /* 0x000fe4000001025e */
[----:B------:R-:W-:Y:S01]  /*8bd0*/  SEL R38, R38, RZ, !P1 ;  /* 0x000000ff26267207 */ /* 0x000fe20004800000 */
[----:B------:R-:W-:Y:S01]  /*8be0*/  FADD R144, R144, R95 ;  /* 0x0000005f90907221 */ /* 0x000fe20000000000 */
[----:B------:R-:W-:Y:S01]  /*8bf0*/  SEL R101, R101, RZ, !P1 ;  /* 0x000000ff65657207 */ /* 0x000fe20004800000 */
[----:B------:R-:W-:Y:S01]  /*8c00*/  IMAD.MOV.U32 R197, RZ, RZ, RZ ;  /* 0x000000ffffc57224 */ /* 0x000fe200078e00ff */
[----:B------:R-:W-:Y:S01]  /*8c10*/  SEL R100, R46, RZ, P2 ;  /* 0x000000ff2e647207 */ /* 0x000fe20001000000 */
[----:B------:R-:W3:Y:S01]  /*8c20*/  LDL.LU R3, [R1+0x78] ;  /* 0x0000780001037983 */ /* 0x000ee20000300800 */
[----:B0-----:R-:W-:-:S04]  /*8c30*/  IADD3 R40, P6, R97, UR10, RZ ;  /* 0x0000000a61287c10 */ /* 0x001fc8000ffde0ff */
[----:B------:R-:W-:Y:S02]  /*8c40*/  IADD3.X R41, R96, UR11, RZ, P6, !PT ;  /* 0x0000000b60297c10 */ /* 0x000fe4000b7fe4ff */
[----:B------:R-:W-:Y:S02]  /*8c50*/  @P0 SEL R109, R106, RZ, P4 ;  /* 0x000000ff6a6d0207 */ /* 0x000fe40002000000 */
[----:B------:R-:W-:Y:S01]  /*8c60*/  SEL R94, R107, RZ, P5 ;  /* 0x000000ff6b5e7207 */ /* 0x000fe20002800000 */
[----:B------:R-:W-:-:S03]  /*8c70*/  IMAD.WIDE R40, R13, 0x4, R40 ;  /* 0x000000040d287825 */ /* 0x000fc600078e0228 */
[----:B------:R-:W-:Y:S01]  /*8c80*/  SEL R151, R94, R109, !P3 ;  /* 0x0000006d5e977207 */ /* 0x000fe20005800000 */
[----:B------:R-:W-:Y:S01]  /*8c90*/  IMAD.MOV.U32 R109, RZ, RZ, RZ ;  /* 0x000000ffff6d7224 */ /* 0x000fe200078e00ff */
[----:B------:R-:W-:-:S05]  /*8ca0*/  IADD3 R40, P6, R40, R11, RZ ;  /* 0x0000000b28287210 */ /* 0x000fca0007fde0ff */
[----:B------:R-:W-:Y:S01]  /*8cb0*/  IMAD.X R41, R41, 0x1, R16, P6 ;  /* 0x0000000129297824 */ /* 0x000fe200030e0610 */
[----:B------:R0:W4:Y:S02]  /*8cc0*/  @!P1 LDG.E.EL R109, desc[UR8][R88.64] ;  /* 0x00000008586d9981 */ /* 0x000124000c2e1900 */
[----:B0-----:R-:W-:-:S04]  /*8cd0*/  IADD3 R88, P6, R97, UR12, RZ ;  /* 0x0000000c61587c10 */ /* 0x001fc8000ffde0ff */
[----:B------:R-:W-:Y:S01]  /*8ce0*/  IADD3.X R89, R96, UR13, RZ, P6, !PT ;  /* 0x0000000d60597c10 */ /* 0x000fe2000b7fe4ff */
[----:B------:R-:W-:Y:S02]  /*8cf0*/  FADD R151, R151, R38 ;  /* 0x0000002697977221 */ /* 0x000fe40000000000 */
[----:B------:R-:W-:-:S04]  /*8d00*/  IMAD.WIDE R88, R17, 0x4, R88 ;  /* 0x0000000411587825 */ /* 0x000fc800078e0258 */
[----:B------:R-:W-:Y:S01]  /*8d10*/  IMAD.MOV.U32 R38, RZ, RZ, RZ ;  /* 0x000000ffff267224 */ /* 0x000fe200078e00ff */
[----:B------:R-:W-:-:S05]  /*8d20*/  IADD3 R88, P6, R88, R15, RZ ;  /* 0x0000000f58587210 */ /* 0x000fca0007fde0ff */
[----:B------:R-:W-:Y:S01]  /*8d30*/  IMAD.X R89, R89, 0x1, R21, P6 ;  /* 0x0000000159597824 */ /* 0x000fe200030e0615 */
[----:B------:R0:W4:Y:S02]  /*8d40*/  @P5 LDG.E.EL R38, desc[UR8][R40.64] ;  /* 0x0000000828265981 */ /* 0x000124000c2e1900 */
        /* <DEDUP_REMOVED lines=10> */
[----:B------:R-:W-:-:S04]  /*8df0*/  IADD3 R96, P6, R149, UR16, RZ ;  /* 0x0000001095607c10 */ /* 0x000fc8000ffde0ff */
[----:B------:R-:W-:-:S03]  /*8e00*/  IADD3.X R97, R148, UR17, RZ, P6, !PT ;  /* 0x0000001194617c10 */ /* 0x000fc6000b7fe4ff */
[----:B------:R-:W-:-:S03]  /*8e10*/  IMAD.WIDE.U32 R96, R24, 0x4, R96 ;  /* 0x0000000418607825 */ /* 0x000fc600078e0060 */
[----:B------:R-:W-:Y:S02]  /*8e20*/  IADD3 R96, P6, R96, R30, RZ ;  /* 0x0000001e60607210 */ /* 0x000fe40007fde0ff */
[----:B------:R-:W-:-:S03]  /*8e30*/  @P0 SEL R100, R37, RZ, P4 ;  /* 0x000000ff25640207 */ /* 0x000fc60002000000 */
[----:B------:R-:W-:Y:S01]  /*8e40*/  IMAD.X R97, R97, 0x1, R10, P6 ;  /* 0x0000000161617824 */ /* 0x000fe200030e060a */
[----:B------:R-:W-:Y:S01]  /*8e50*/  IADD3 R214, P6, R214, UR20, RZ ;  /* 0x00000014d6d67c10 */ /* 0x000fe2000ffde0ff */
[----:B------:R-:W-:Y:S02]  /*8e60*/  IMAD.MOV.U32 R37, RZ, RZ, RZ ;  /* 0x000000ffff257224 */ /* 0x000fe400078e00ff */
[----:B------:R-:W-:Y:S01]  /*8e70*/  FADD R150, R150, R101 ;  /* 0x0000006596967221 */ /* 0x000fe20000000000 */
[----:B------:R-:W-:Y:S01]  /*8e80*/  IADD3.X R101, R0, UR18, RZ, P6, !PT ;  /* 0x0000001200657c10 */ /* 0x000fe2000b7fe4ff */
[C---:B------:R-:W-:Y:S01]  /*8e90*/  IMAD.SHL.U32 R162, R214.reuse, 0x4, RZ ;  /* 0x00000004d6a27824 */ /* 0x040fe200078e00ff */
[----:B------:R-:W-:Y:S01]  /*8ea0*/  SEL R43, R43, RZ, P5 ;  /* 0x000000ff2b2b7207 */ /* 0x000fe20002800000 */
[----:B------:R0:W4:Y:S01]  /*8eb0*/  @P4 LDG.E.EL R37, desc[UR8][R94.64] ;  /* 0x000000085e254981 */ /* 0x000122000c2e1900 */
[----:B------:R-:W-:Y:S02]  /*8ec0*/  SHF.L.U64.HI R46, R214, 0x2, R101 ;  /* 0x00000002d62e7819 */ /* 0x000fe40000010265 */
[----:B-----5:R-:W-:Y:S01]  /*8ed0*/  SEL R44, R44, RZ, !P1 ;  /* 0x000000ff2c2c7207 */ /* 0x020fe20004800000 */
[----:B------:R-:W4:Y:S01]  /*8ee0*/  LDL.LU R0, [R1+0x74] ;  /* 0x0000740001007983 */ /* 0x000f220000300800 */
[----:B0-----:R-:W-:-:S04]  /*8ef0*/  IADD3 R94, P6, R162, UR10, RZ ;  /* 0x0000000aa25e7c10 */ /* 0x001fc8000ffde0ff */
[----:B------:R-:W-:-:S03]  /*8f00*/  IADD3.X R95, R46, UR11, RZ, P6, !PT ;  /* 0x0000000b2e5f7c10 */ /* 0x000fc6000b7fe4ff */
[----:B------:R-:W-:-:S03]  /*8f10*/  IMAD.WIDE R94, R13, 0x4, R94 ;  /* 0x000000040d5e7825 */ /* 0x000fc600078e025e */
[----:B------:R-:W-:-:S05]  /*8f20*/  IADD3 R94, P6, R94, R11, RZ ;  /* 0x0000000b5e5e7210 */ /* 0x000fca0007fde0ff */
[----:B------:R-:W-:Y:S01]  /*8f30*/  IMAD.X R95, R95, 0x1, R16, P6 ;  /* 0x000000015f5f7824 */ /* 0x000fe200030e0610 */
[----:B------:R-:W-:-:S04]  /*8f40*/  IADD3 R19, P6, R19, UR21, RZ ;  /* 0x0000001513137c10 */ /* 0x000fc8000ffde0ff */
[----:B------:R-:W-:Y:S01]  /*8f50*/  IADD3.X R106, R4, UR7, RZ, P6, !PT ;  /* 0x00000007046a7c10 */ /* 0x000fe2000b7fe4ff */
[----:B------:R-:W-:Y:S01]  /*8f60*/  IMAD.SHL.U32 R187, R19, 0x4, RZ ;  /* 0x0000000413bb7824 */ /* 0x000fe200078e00ff */
[----:B------:R-:W-:Y:S01]  /*8f70*/  SEL R43, R43, R100, !P3 ;  /* 0x000000642b2b7207 */ /* 0x000fe20005800000 */
[----:B------:R-:W0:Y:S01]  /*8f80*/  S2UR UR4, SR_CgaCtaId ;  /* 0x00000000000479c3 */ /* 0x000e220000008800 */
[----:B------:R-:W-:Y:S02]  /*8f90*/  SHF.L.U64.HI R163, R19, 0x2, R106 ;  /* 0x0000000213a37819 */ /* 0x000fe4000001026a */
[----:B------:R-:W-:Y:S02]  /*8fa0*/  SEL R252, R252, RZ, P4 ;  /* 0x000000fffcfc7207 */ /* 0x000fe40002000000 */
[----:B------:R-:W-:Y:S02]  /*8fb0*/  SEL R224, R224, RZ, P4 ;  /* 0x000000ffe0e07207 */ /* 0x000fe40002000000 */
[----:B------:R-:W-:-:S02]  /*8fc0*/  SEL R228, R228, RZ, P5 ;  /* 0x000000ffe4e47207 */ /* 0x000fc40002800000 */
[----:B------:R-:W-:Y:S02]  /*8fd0*/  SEL R227, R227, RZ, P4 ;  /* 0x000000ffe3e37207 */ /* 0x000fe40002000000 */
[----:B------:R-:W-:Y:S01]  /*8fe0*/  SEL R236, R236, RZ, P5 ;  /* 0x000000ffecec7207 */ /* 0x000fe20002800000 */
[----:B------:R-:W-:Y:S01]  /*8ff0*/  IMAD.MOV.U32 R211, RZ, RZ, 0x3fa00000 ;  /* 0x3fa00000ffd37424 */ /* 0x000fe200078e00ff */
[----:B------:R-:W-:Y:S01]  /*9000*/  IADD3 R100, P6, R187, UR10, RZ ;  /* 0x0000000abb647c10 */ /* 0x000fe2000ffde0ff */
[----:B------:R-:W4:Y:S03]  /*9010*/  LDL.LU R4, [R1+0x70] ;  /* 0x0000700001047983 */ /* 0x000f260000300800 */
[----:B------:R-:W-:-:S03]  /*9020*/  IADD3.X R101, R163, UR11, RZ, P6, !PT ;  /* 0x0000000ba3657c10 */ /* 0x000fc6000b7fe4ff */
[----:B------:R-:W-:-:S03]  /*9030*/  IMAD.WIDE R100, R13, 0x4, R100 ;  /* 0x000000040d647825 */ /* 0x000fc600078e0264 */
[----:B------:R-:W-:-:S05]  /*9040*/  IADD3 R100, P6, R100, R11, RZ ;  /* 0x0000000b64647210 */ /* 0x000fca0007fde0ff */
[----:B------:R-:W-:Y:S01]  /*9050*/  IMAD.X R101, R101, 0x1, R16, P6 ;  /* 0x0000000165657824 */ /* 0x000fe200030e0610 */
[----:B------:R-:W-:-:S04]  /*9060*/  IADD3 R20, P6, R20, UR6, RZ ;  /* 0x0000000614147c10 */ /* 0x000fc8000ffde0ff */
[----:B------:R-:W-:Y:S01]  /*9070*/  IADD3.X R19, R249, UR5, RZ, P6, !PT ;  /* 0x00000005f9137c10 */ /* 0x000fe2000b7fe4ff */
[----:B------:R-:W-:Y:S01]  /*9080*/  FADD R43, R43, R44 ;  /* 0x0000002c2b2b7221 */ /* 0x000fe20000000000 */
[----:B------:R-:W-:Y:S01]  /*9090*/  SEL R148, R59, RZ, P2 ;  /* 0x000000ff3b947207 */ /* 0x000fe20001000000 */
[----:B------:R-:W4:Y:S01]  /*90a0*/  @P5 LDG.E.EL R171, desc[UR8][R100.64] ;  /* 0x0000000864ab5981 */ /* 0x000f22000c2e1900 */
[C---:B------:R-:W-:Y:S01]  /*90b0*/  SHF.L.U64.HI R19, R20.reuse, 0x2, R19 ;  /* 0x0000000214137819 */ /* 0x040fe20000010213 */
[----:B------:R-:W-:Y:S01]  /*90c0*/  IMAD.SHL.U32 R20, R20, 0x4, RZ ;  /* 0x0000000414147824 */ /* 0x000fe200078e00ff */
[----:B------:R-:W-:Y:S01]  /*90d0*/  @P0 SEL R148, R45, RZ, P4 ;  /* 0x000000ff2d940207 */ /* 0x000fe20002000000 */
[----:B------:R-:W5:Y:S03]  /*90e0*/  LDL.LU R249, [R1+0x6c] ;  /* 0x00006c0001f97983 */ /* 0x000f660000300800 */
[----:B------:R-:W-:-:S04]  /*90f0*/  IADD3 R44, P6, R20, UR10, RZ ;  /* 0x0000000a142c7c10 */ /* 0x000fc8000ffde0ff */
[----:B------:R-:W-:Y:S02]  /*9100*/  IADD3.X R45, R19, UR11, RZ, P6, !PT ;  /* 0x0000000b132d7c10 */ /* 0x000fe4000b7fe4ff */
[----:B------:R-:W-:Y:S01]  /*9110*/  IADD3 R14, P6, R14, UR22, RZ ;  /* 0x000000160e0e7c10 */ /* 0x000fe2000ffde0ff */
[----:B------:R-:W-:-:S03]  /*9120*/  IMAD.WIDE R44, R13, 0x4, R44 ;  /* 0x000000040d2c7825 */ /* 0x000fc600078e022c */
[----:B------:R-:W-:Y:S02]  /*9130*/  IADD3.X R59, R239, UR19, RZ, P6, !PT ;  /* 0x00000013ef3b7c10 */ /* 0x000fe4000b7fe4ff */
[----:B--2---:R-:W-:Y:S01]  /*9140*/  SEL R53, R53, RZ, P2 ;  /* 0x000000ff35357207 */ /* 0x004fe20001000000 */
[----:B------:R-:W-:Y:S01]  /*9150*/  IMAD.SHL.U32 R188, R14, 0x4, RZ ;  /* 0x000000040ebc7824 */ /* 0x000fe200078e00ff */
[----:B------:R-:W-:Y:S02]  /*9160*/  IADD3 R44, P6, R44, R11, RZ ;  /* 0x0000000b2c2c7210 */ /* 0x000fe40007fde0ff */
[----:B---3--:R-:W-:-:S03]  /*9170*/  LOP3.LUT R3, R3, 0xffffffef, RZ, 0xc0, !PT ;  /* 0xffffffef03037812 */ /* 0x008fc600078ec0ff */
[----:B------:R-:W-:Y:S01]  /*9180*/  IMAD.X R45, R45, 0x1, R16, P6 ;  /* 0x000000012d2d7824 */ /* 0x000fe200030e0610 */
[----:B------:R-:W-:Y:S01]  /*9190*/  SHF.L.U64.HI R59, R14, 0x2, R59 ;  /* 0x000000020e3b7819 */ /* 0x000fe2000001023b */
[----:B------:R-:W-:Y:S01]  /*91a0*/  UMOV UR5, 0x400 ;  /* 0x0000040000057882 */ /* 0x000fe20000000000 */
[----:B------:R-:W-:Y:S01]  /*91b0*/  IADD3 R106, P6, R188, UR10, RZ ;  /* 0x0000000abc6a7c10 */ /* 0x000fe2000ffde0ff */
[----:B------:R-:W5:Y:S03]  /*91c0*/  LDL.LU R239, [R1+0x68] ;  /* 0x0000680001ef7983 */ /* 0x000f660000300800 */
[----:B------:R-:W-:-:S03]  /*91d0*/  IADD3.X R107, R59, UR11, RZ, P6, !PT ;  /* 0x0000000b3b6b7c10 */ /* 0x000fc6000b7fe4ff */
[----:B------:R-:W-:-:S03]  /*91e0*/  IMAD.WIDE R106, R13, 0x4, R106 ;  /* 0x000000040d6a7825 */ /* 0x000fc600078e026a */
[----:B------:R-:W-:Y:S01]  /*91f0*/  IADD3 R106, P6, R106, R11, RZ ;  /* 0x0000000b6a6a7210 */ /* 0x000fe20007fde0ff */
[----:B------:R-:W-:-:S04]  /*9200*/  IMAD.MOV.U32 R11, RZ, RZ, RZ ;  /* 0x000000ffff0b7224 */ /* 0x000fc800078e00ff */
[----:B------:R-:W-:Y:S02]  /*9210*/  IMAD.X R107, R107, 0x1, R16, P6 ;  /* 0x000000016b6b7824 */ /* 0x000fe400030e0610 */
[----:B------:R1:W2:Y:S01]  /*9220*/  @P5 LDG.E.EL R11, desc[UR8][R94.64] ;  /* 0x000000085e0b5981 */ /* 0x0002a2000c2e1900 */
[----:B------:R-:W-:Y:S02]  /*9230*/  SEL R13, R22, RZ, P5 ;  /* 0x000000ff160d7207 */ /* 0x000fe40002800000 */
[----:B------:R-:W-:Y:S01]  /*9240*/  @P0 SEL R53, R142, RZ, P4 ;  /* 0x000000ff8e350207 */ /* 0x000fe20002000000 */
[----:B------:R-:W3:Y:S01]  /*9250*/  @P5 LDG.E.EL R197, desc[UR8][R106.64] ;  /* 0x000000086ac55981 */ /* 0x000ee2000c2e1900 */
[----:B-1----:R-:W-:-:S04]  /*9260*/  IADD3 R94, P6, R162, UR12, RZ ;  /* 0x0000000ca25e7c10 */ /* 0x002fc8000ffde0ff */
[----:B------:R-:W-:Y:S01]  /*9270*/  IADD3.X R95, R46, UR13, RZ, P6, !PT ;  /* 0x0000000d2e5f7c10 */ /* 0x000fe2000b7fe4ff */
[----:B------:R-:W-:Y:S02]  /*9280*/  IMAD.MOV.U32 R22, RZ, RZ, RZ ;  /* 0x000000ffff167224 */ /* 0x000fe400078e00ff */
[----:B------:R-:W-:-:S04]  /*9290*/  IMAD.WIDE R94, R17, 0x4, R94 ;  /* 0x00000004115e7825 */ /* 0x000fc800078e025e */
[----:B------:R1:W2:Y:S01]  /*92a0*/  @P5 LDG.E.EL R22, desc[UR8][R44.64] ;  /* 0x000000082c165981 */ /* 0x0002a2000c2e1900 */
[----:B------:R-:W-:-:S05]  /*92b0*/  IADD3 R94, P6, R94, R15, RZ ;  /* 0x0000000f5e5e7210 */ /* 0x000fca0007fde0ff */
[----:B------:R-:W-:Y:S01]  /*92c0*/  IMAD.X R95, R95, 0x1, R21, P6 ;  /* 0x000000015f5f7824 */ /* 0x000fe200030e0615 */
[----:B-1----:R-:W-:-:S04]  /*92d0*/  IADD3 R44, P6, R187, UR12, RZ ;  /* 0x0000000cbb2c7c10 */ /* 0x002fc8000ffde0ff */
[----:B------:R-:W-:-:S03]  /*92e0*/  IADD3.X R45, R163, UR13, RZ, P6, !PT ;  /* 0x0000000da32d7c10 */ /* 0x000fc6000b7fe4ff */
[----:B------:R-:W-:Y:S01]  /*92f0*/  IMAD.WIDE R44, R17, 0x4, R44 ;  /* 0x00000004112c7825 */ /* 0x000fe200078e022c */
[----:B------:R-:W-:Y:S02]  /*9300*/  SEL R148, R13, R148, !P3 ;  /* 0x000000940d947207 */ /* 0x000fe40005800000 */
[----:B------:R-:W-:Y:S02]  /*9310*/  IADD3 R44, P6, R44, R15, RZ ;  /* 0x0000000f2c2c7210 */ /* 0x000fe40007fde0ff */
[----:B------:R-:W-:-:S03]  /*9320*/  SEL R13, R12, RZ, !P1 ;  /* 0x000000ff0c0d7207 */ /* 0x000fc60004800000 */
[----:B------:R-:W-:Y:S01]  /*9330*/  IMAD.X R45, R45, 0x1, R21, P6 ;  /* 0x000000012d2d7824 */ /* 0x000fe200030e0615 */
[----:B------:R-:W-:Y:S01]  /*9340*/  IADD3 R12, P6, R20, UR12, RZ ;  /* 0x0000000c140c7c10 */ /* 0x000fe2000ffde0ff */
[----:B------:R-:W-:-:S03]  /*9350*/  FADD R196, R148, R13 ;  /* 0x0000000d94c47221 */ /* 0x000fc60000000000 */
[----:B------:R-:W-:-:S03]  /*9360*/  IADD3.X R13, R19, UR13, RZ, P6, !PT ;  /* 0x0000000d130d7c10 */ /* 0x000fc6000b7fe4ff */
[----:B------:R-:W-:-:S03]  /*9370*/  IMAD.WIDE R12, R17, 0x4, R12 ;  /* 0x00000004110c7825 */ /* 0x000fc600078e020c */
[----:B------:R-:W-:-:S05]  /*9380*/  IADD3 R12, P6, R12, R15, RZ ;  /* 0x0000000f0c0c7210 */ /* 0x000fca0007fde0ff */
[----:B------:R-:W-:Y:S01]  /*9390*/  IMAD.X R13, R13, 0x1, R21, P6 ;  /* 0x000000010d0d7824 */ /* 0x000fe200030e0615 */
[----:B------:R-:W-:-:S04]  /*93a0*/  IADD3 R100, P6, R188, UR12, RZ ;  /* 0x0000000cbc647c10 */ /* 0x000fc8000ffde0ff */
[----:B------:R-:W-:-:S03]  /*93b0*/  IADD3.X R101, R59, UR13, RZ, P6, !PT ;  /* 0x0000000d3b657c10 */ /* 0x000fc6000b7fe4ff */
[----:B------:R-:W-:-:S03]  /*93c0*/  IMAD.WIDE R100, R17, 0x4, R100 ;  /* 0x0000000411647825 */ /* 0x000fc600078e0264 */
[----:B------:R-:W-:Y:S01]  /*93d0*/  IADD3 R16, P6, R100, R15, RZ ;  /* 0x0000000f64107210 */ /* 0x000fe20007fde0ff */
[----:B------:R-:W-:-:S04]  /*93e0*/  IMAD.MOV.U32 R142, RZ, RZ, RZ ;  /* 0x000000ffff8e7224 */ /* 0x000fc800078e00ff */
[----:B------:R-:W-:-:S05]  /*93f0*/  IMAD.X R17, R101, 0x1, R21, P6 ;  /* 0x0000000165117824 */ /* 0x000fca00030e0615 */
[----:B------:R1:W2:Y:S02]  /*9400*/  @P2 LDG.E.EL R142, desc[UR8][R16.64] ;  /* 0x00000008108e2981 */ /* 0x0002a4000c2e1900 */
[----:B-1----:R-:W-:-:S04]  /*9410*/  IADD3 R16, P6, R162, UR14, RZ ;  /* 0x0000000ea2107c10 */ /* 0x002fc8000ffde0ff */
[----:B------:R-:W-:-:S03]  /*9420*/  IADD3.X R17, R46, UR15, RZ, P6, !PT ;  /* 0x0000000f2e117c10 */ /* 0x000fc6000b7fe4ff */
[----:B------:R-:W-:-:S03]  /*9430*/  IMAD.WIDE R16, R18, 0x4, R16 ;  /* 0x0000000412107825 */ /* 0x000fc600078e0210 */
[----:B------:R-:W-:-:S05]  /*9440*/  IADD3 R16, P6, R16, R15, RZ ;  /* 0x0000000f10107210 */ /* 0x000fca0007fde0ff */
[----:B------:R-:W-:Y:S01]  /*9450*/  IMAD.X R17, R17, 0x1, R21, P6 ;  /* 0x0000000111117824 */ /* 0x000fe200030e0615 */
[----:B------:R-:W-:-:S04]  /*9460*/  IADD3 R100, P6, R187, UR14, RZ ;  /* 0x0000000ebb647c10 */ /* 0x000fc8000ffde0ff */
        /* <DEDUP_REMOVED lines=14> */
[----:B------:R-:W-:-:S06]  /*9550*/  CS2R R148, SRZ ;  /* 0x0000000000947805 */ /* 0x000fcc000001ff00 */
[----:B------:R1:W3:Y:S04]  /*9560*/  @P4 LDG.E.EL R149, desc[UR8][R100.64] ;  /* 0x0000000864954981 */ /* 0x0002e8000c2e1900 */
[----:B------:R0:W3:Y:S01]  /*9570*/  @P4 LDG.E.EL R148, desc[UR8][R16.64] ;  /* 0x0000000810944981 */ /* 0x0000e2000c2e1900 */
[----:B-1----:R-:W-:-:S06]  /*9580*/  CS2R R100, SRZ ;  /* 0x0000000000647805 */ /* 0x002fcc000001ff00 */
[----:B------:R1:W3:Y:S01]  /*9590*/  @P4 LDG.E.EL R101, desc[UR8][R14.64] ;  /* 0x000000080e654981 */ /* 0x0002e2000c2e1900 */
[----:B0-----:R-:W-:-:S03]  /*95a0*/  IADD3 R16, P6, R162, UR16, RZ ;  /* 0x00000010a2107c10 */ /* 0x001fc6000ffde0ff */
[----:B------:R0:W4:Y:S01]  /*95b0*/  @P4 LDG.E.EL R100, desc[UR8][R106.64] ;  /* 0x000000086a644981 */ /* 0x000122000c2e1900 */
[----:B------:R-:W-:Y:S02]  /*95c0*/  IADD3.X R17, R46, UR17, RZ, P6, !PT ;  /* 0x000000112e117c10 */ /* 0x000fe4000b7fe4ff */
[----:B-1----:R-:W-:Y:S01]  /*95d0*/  IADD3 R14, P6, R187, UR16, RZ ;  /* 0x00000010bb0e7c10 */ /* 0x002fe2000ffde0ff */
[----:B------:R-:W-:-:S03]  /*95e0*/  IMAD.WIDE.U32 R16, R24, 0x4, R16 ;  /* 0x0000000418107825 */ /* 0x000fc600078e0010 */
[----:B------:R-:W-:Y:S02]  /*95f0*/  IADD3.X R15, R163, UR17, RZ, P6, !PT ;  /* 0x00000011a30f7c10 */ /* 0x000fe4000b7fe4ff */
[----:B------:R-:W-:Y:S01]  /*9600*/  IADD3 R16, P6, R16, R30, RZ ;  /* 0x0000001e10107210 */ /* 0x000fe20007fde0ff */
[----:B------:R-:W-:-:S04]  /*9610*/  IMAD.WIDE.U32 R14, R24, 0x4, R14 ;  /* 0x00000004180e7825 */ /* 0x000fc800078e000e */
[----:B------:R-:W-:Y:S01]  /*9620*/  IMAD.X R17, R17, 0x1, R10, P6 ;  /* 0x0000000111117824 */ /* 0x000fe200030e060a */
[----:B------:R-:W-:Y:S02]  /*9630*/  IADD3 R14, P6, R14, R30, RZ ;  /* 0x0000001e0e0e7210 */ /* 0x000fe40007fde0ff */
[----:B------:R-:W-:-:S03]  /*9640*/  LOP3.LUT R46, R34, 0x6, RZ, 0xfc, !PT ;  /* 0x00000006222e7812 */ /* 0x000fc600078efcff */
[----:B------:R-:W-:Y:S01]  /*9650*/  IMAD.X R15, R15, 0x1, R10, P6 ;  /* 0x000000010f0f7824 */ /* 0x000fe200030e060a */
[----:B------:R-:W-:Y:S02]  /*9660*/  IADD3 R20, P6, R20, UR16, RZ ;  /* 0x0000001014147c10 */ /* 0x000fe4000ffde0ff */
[----:B------:R-:W-:Y:S02]  /*9670*/  I2FP.F32.U32 R46, R46 ;  /* 0x0000002e002e7245 */ /* 0x000fe40000201000 */
[----:B------:R-:W-:Y:S02]  /*9680*/  IADD3.X R21, R19, UR17, RZ, P6, !PT ;  /* 0x0000001113157c10 */ /* 0x000fe4000b7fe4ff */
[----:B------:R-:W-:Y:S01]  /*9690*/  IADD3 R18, P6, R188, UR16, RZ ;  /* 0x00000010bc127c10 */ /* 0x000fe2000ffde0ff */
[----:B------:R-:W-:-:S03]  /*96a0*/  FMUL R162, R46, 0.46666666865348815918 ;  /* 0x3eeeeeef2ea27820 */ /* 0x000fc60000400000 */
[----:B------:R-:W-:Y:S02]  /*96b0*/  IADD3.X R19, R59, UR17, RZ, P6, !PT ;  /* 0x000000113b137c10 */ /* 0x000fe4000b7fe4ff */
[----:B------:R-:W1:Y:S01]  /*96c0*/  FRND.FTZ.FLOOR R59, R162 ;  /* 0x000000a2003b7307 */ /* 0x000e620000215000 */
[----:B------:R-:W-:-:S04]  /*96d0*/  IMAD.WIDE.U32 R20, R24, 0x4, R20 ;  /* 0x0000000418147825 */ /* 0x000fc800078e0014 */
[----:B-1----:R-:W-:Y:S01]  /*96e0*/  FFMA R46, R46, 0.46666666865348815918, -R59 ;  /* 0x3eeeeeef2e2e7823 */ /* 0x002fe2000000083b */
[----:B------:R-:W-:-:S04]  /*96f0*/  LOP3.LUT R59, R34, 0x2, RZ, 0xfc, !PT ;  /* 0x00000002223b7812 */ /* 0x000fc800078efcff */
[----:B------:R-:W-:Y:S01]  /*9700*/  I2FP.F32.U32 R59, R59 ;  /* 0x0000003b003b7245 */ /* 0x000fe20000201000 */
[----:B------:R-:W-:-:S04]  /*9710*/  IMAD.WIDE.U32 R18, R24, 0x4, R18 ;  /* 0x0000000418127825 */ /* 0x000fc800078e0012 */
[----:B0-----:R-:W-:-:S04]  /*9720*/  FMUL R107, R59, 0.46666666865348815918 ;  /* 0x3eeeeeef3b6b7820 */ /* 0x001fc80000400000 */
[----:B------:R-:W0:Y:S01]  /*9730*/  FRND.FTZ.FLOOR R24, R107 ;  /* 0x0000006b00187307 */ /* 0x000e220000215000 */
[----:B------:R-:W-:-:S06]  /*9740*/  CS2R R162, SRZ ;  /* 0x0000000000a27805 */ /* 0x000fcc000001ff00 */
[----:B------:R-:W4:Y:S01]  /*9750*/  @!P1 LDG.E.EL R162, desc[UR8][R96.64] ;  /* 0x0000000860a29981 */ /* 0x000f22000c2e1900 */
[----:B------:R-:W-:Y:S02]  /*9760*/  LOP3.LUT R106, R34, 0x4, RZ, 0xfc, !PT ;  /* 0x00000004226a7812 */ /* 0x000fe400078efcff */
[----:B------:R-:W-:Y:S02]  /*9770*/  IADD3 R20, P6, R20, R30, RZ ;  /* 0x0000001e14147210 */ /* 0x000fe40007fde0ff */
[----:B------:R-:W-:Y:S02]  /*9780*/  @P3 LOP3.LUT R3, R3, 0x10, RZ, 0xfc, !PT ;  /* 0x0000001003033812 */ /* 0x000fe400078efcff */
[----:B--2---:R-:W-:Y:S01]  /*9790*/  SEL R142, R142, RZ, P2 ;  /* 0x000000ff8e8e7207 */ /* 0x004fe20001000000 */
[----:B0-----:R-:W-:Y:S01]  /*97a0*/  FFMA R59, R59, 0.46666666865348815918, -R24 ;  /* 0x3eeeeeef3b3b7823 */ /* 0x001fe20000000818 */
[----:B------:R-:W-:Y:S01]  /*97b0*/  I2FP.F32.U32 R24, R34 ;  /* 0x0000002200187245 */ /* 0x000fe20000201000 */
[----:B------:R-:W-:Y:S01]  /*97c0*/  IMAD.MOV.U32 R107, RZ, RZ, RZ ;  /* 0x000000ffff6b7224 */ /* 0x000fe200078e00ff */
[----:B------:R-:W-:Y:S01]  /*97d0*/  I2FP.F32.U32 R106, R106 ;  /* 0x0000006a006a7245 */ /* 0x000fe20000201000 */
[----:B------:R-:W-:Y:S01]  /*97e0*/  IMAD.X R21, R21, 0x1, R10, P6 ;  /* 0x0000000115157824 */ /* 0x000fe200030e060a */
[----:B------:R-:W-:Y:S01]  /*97f0*/  SEL R28, R28, RZ, P5 ;  /* 0x000000ff1c1c7207 */ /* 0x000fe20002800000 */
[----:B------:R-:W-:Y:S01]  /*9800*/  IMAD.MOV.U32 R188, RZ, RZ, RZ ;  /* 0x000000ffffbc7224 */ /* 0x000fe200078e00ff */
[----:B------:R-:W-:Y:S01]  /*9810*/  UPRMT UR4, UR4, 0x654, UR5 ;  /* 0x0000065404047896 */ /* 0x000fe20008000005 */
[----:B------:R0:W2:Y:S04]  /*9820*/  @!P1 LDG.E.EL R107, desc[UR8][R40.64] ;  /* 0x00000008286b9981 */ /* 0x0000a8000c2e1900 */
[----:B------:R1:W2:Y:S01]  /*9830*/  @P2 LDG.E.EL R188, desc[UR8][R12.64] ;  /* 0x000000080cbc2981 */ /* 0x0002a2000c2e1900 */
[----:B------:R-:W-:-:S03]  /*9840*/  IMAD.MOV.U32 R187, RZ, RZ, RZ ;  /* 0x000000ffffbb7224 */ /* 0x000fc600078e00ff */
[----:B------:R-:W2:Y:S01]  /*9850*/  @P2 LDG.E.EL R163, desc[UR8][R94.64] ;  /* 0x000000085ea32981 */ /* 0x000ea2000c2e1900 */
[----:B---3--:R-:W-:Y:S01]  /*9860*/  @P0 SEL R142, R101, RZ, P4 ;  /* 0x000000ff658e0207 */ /* 0x008fe20002000000 */
[C---:B------:R-:W-:Y:S01]  /*9870*/  FMUL R101, R24.reuse, 0.46666666865348815918 ;  /* 0x3eeeeeef18657820 */ /* 0x040fe20000400000 */
[----:B0-----:R-:W0:Y:S01]  /*9880*/  S2R R40, SR_TID.X ;  /* 0x0000000000287919 */ /* 0x001e220000002100 */
[----:B-1----:R-:W-:Y:S01]  /*9890*/  SEL R13, R7, RZ, P2 ;  /* 0x000000ff070d7207 */ /* 0x002fe20001000000 */
[----:B------:R4:W3:Y:S03]  /*98a0*/  @P2 LDG.E.EL R187, desc[UR8][R44.64] ;  /* 0x000000082cbb2981 */ /* 0x0008e6000c2e1900 */
[----:B------:R-:W1:Y:S02]  /*98b0*/  FRND.FTZ.FLOOR R101, R101 ;  /* 0x0000006500657307 */ /* 0x000e640000215000 */
[----:B-1----:R-:W-:Y:S01]  /*98c0*/  FFMA R34, R24, 0.46666666865348815918, -R101 ;  /* 0x3eeeeeef18227823 */ /* 0x002fe20000000865 */
[----:B------:R-:W-:-:S06]  /*98d0*/  FMUL R24, R106, 0.46666666865348815918 ;  /* 0x3eeeeeef6a187820 */ /* 0x000fcc0000400000 */
[----:B------:R-:W1:Y:S02]  /*98e0*/  FRND.FTZ.FLOOR R24, R24 ;  /* 0x0000001800187307 */ /* 0x000e640000215000 */
[----:B-1----:R-:W-:Y:S01]  /*98f0*/  FFMA R101, R106, 0.46666666865348815918, -R24 ;  /* 0x3eeeeeef6a657823 */ /* 0x002fe20000000818 */
[----:B------:R-:W-:-:S04]  /*9900*/  SHF.R.U32.HI R24, RZ, 0x4, R5 ;  /* 0x00000004ff187819 */ /* 0x000fc80000011605 */
[----:B------:R-:W-:-:S04]  /*9910*/  SGXT.U32 R24, R24, 0x4 ;  /* 0x000000041818781a */ /* 0x000fc80000000000 */
[----:B------:R-:W-:-:S05]  /*9920*/  I2FP.F32.U32 R24, R24 ;  /* 0x0000001800187245 */ /* 0x000fca0000201000 */
[----:B------:R-:W-:-:S06]  /*9930*/  FMUL R106, R24, 0.46666666865348815918 ;  /* 0x3eeeeeef186a7820 */ /* 0x000fcc0000400000 */
[----:B------:R-:W1:Y:S02]  /*9940*/  FRND.FTZ.FLOOR R106, R106 ;  /* 0x0000006a006a7307 */ /* 0x000e640000215000 */
[----:B-1----:R-:W-:-:S05]  /*9950*/  FFMA R24, R24, 0.46666666865348815918, -R106 ;  /* 0x3eeeeeef18187823 */ /* 0x002fca000000086a */
[----:B------:R-:W-:-:S04]  /*9960*/  FSETP.GTU.AND P6, PT, R24, RZ, PT ;  /* 0x000000ff1800720b */ /* 0x000fc80003fcc000 */
[----:B------:R-:W-:-:S04]  /*9970*/  FSEL R24, R24, RZ, P6 ;  /* 0x000000ff18187208 */ /* 0x000fc80003000000 */
[C---:B------:R-:W-:Y:S02]  /*9980*/  FSETP.GEU.AND P6, PT, R24.reuse, 1, PT ;  /* 0x3f8000001800780b */ /* 0x040fe40003fce000 */
[----:B------:R-:W-:-:S11]  /*9990*/  FSETP.NAN.AND P3, PT, R24, R24, PT ;  /* 0x000000181800720b */ /* 0x000fd60003f68000 */
[----:B------:R-:W-:Y:S02]  /*99a0*/  @P6 FSEL R24, R24, 1, P3 ;  /* 0x3f80000018186808 */ /* 0x000fe40001800000 */
        /* <DEDUP_REMOVED lines=20> */
[----:B------:R-:W-:Y:S02]  /*9af0*/  LOP3.LUT P3, RZ, R3, 0x10, RZ, 0xc0, !PT ;  /* 0x0000001003ff7812 */ /* 0x000fe4000786c0ff */
[----:B------:R-:W-:Y:S02]  /*9b00*/  IADD3 R18, P6, R18, R30, RZ ;  /* 0x0000001e12127210 */ /* 0x000fe40007fde0ff */
[----:B------:R-:W-:Y:S02]  /*9b10*/  SEL R30, R229, RZ, P5 ;  /* 0x000000ffe51e7207 */ /* 0x000fe40002800000 */
[----:B0-----:R-:W-:-:S07]  /*9b20*/  SHF.R.U32.HI R12, RZ, 0x6, R40 ;  /* 0x00000006ff0c7819 */ /* 0x001fce0000011628 */
[----:B------:R-:W-:Y:S01]  /*9b30*/  @P3 SEL R30, R13, R252, !P0 ;  /* 0x000000fc0d1e3207 */ /* 0x000fe20004000000 */
[----:B------:R-:W-:Y:S01]  /*9b40*/  IMAD.SHL.U32 R13, R40, 0x8, RZ ;  /* 0x00000008280d7824 */ /* 0x000fe200078e00ff */
[----:B------:R-:W-:-:S04]  /*9b50*/  SGXT.U32 R12, R12, 0x1 ;  /* 0x000000010c0c781a */ /* 0x000fc80000000000 */
[----:B------:R-:W-:Y:S02]  /*9b60*/  LOP3.LUT R13, R13, 0x1f8, RZ, 0xc0, !PT ;  /* 0x000001f80d0d7812 */ /* 0x000fe400078ec0ff */
[----:B------:R-:W-:Y:S01]  /*9b70*/  SEL R53, R28, R53, !P3 ;  /* 0x000000351c357207 */ /* 0x000fe20005800000 */
[----:B------:R-:W-:Y:S01]  /*9b80*/  IMAD.MOV.U32 R28, RZ, RZ, RZ ;  /* 0x000000ffff1c7224 */ /* 0x000fe200078e00ff */
[C---:B------:R-:W-:Y:S02]  /*9b90*/  LOP3.LUT R12, R13.reuse, R12, RZ, 0xfc, !PT ;  /* 0x0000000c0d0c7212 */ /* 0x040fe400078efcff */
[----:B------:R-:W-:Y:S02]  /*9ba0*/  LEA R13, R13, UR4, 0x1 ;  /* 0x000000040d0d7c11 */ /* 0x000fe4000f8e08ff */
[----:B----4-:R-:W-:Y:S01]  /*9bb0*/  SHF.R.S32.HI R45, RZ, 0x1f, R0 ;  /* 0x0000001fff2d7819 */ /* 0x010fe20000011400 */
[----:B------:R0:W4:Y:S01]  /*9bc0*/  @P2 LDG.E.EL R28, desc[UR8][R88.64] ;  /* 0x00000008581c2981 */ /* 0x000122000c2e1900 */
[----:B------:R-:W-:Y:S01]  /*9bd0*/  SEL R106, R9, RZ, P4 ;  /* 0x000000ff096a7207 */ /* 0x000fe20002000000 */
[----:B------:R-:W-:-:S02]  /*9be0*/  IMAD R12, R12, 0x4, R13 ;  /* 0x000000040c0c7824 */ /* 0x000fc400078e020d */
[----:B------:R-:W-:Y:S02]  /*9bf0*/  IMAD.MOV.U32 R13, RZ, RZ, RZ ;  /* 0x000000ffff0d7224 */ /* 0x000fe400078e00ff */
[----:B------:R-:W-:Y:S01]  /*9c00*/  IMAD.X R19, R19, 0x1, R10, P6 ;  /* 0x0000000113137824 */ /* 0x000fe200030e060a */
[----:B------:R-:W-:Y:S02]  /*9c10*/  SEL R10, R233, RZ, P5 ;  /* 0x000000ffe90a7207 */ /* 0x000fe40002800000 */
[----:B------:R-:W-:Y:S01]  /*9c20*/  SEL R41, R226, RZ, P2 ;  /* 0x000000ffe2297207 */ /* 0x000fe20001000000 */
[----:B------:R1:W2:Y:S01]  /*9c30*/  @!P1 LDG.E.EL R13, desc[UR8][R16.64] ;  /* 0x00000008100d9981 */ /* 0x0002a2000c2e1900 */
[----:B0-----:R-:W-:Y:S02]  /*9c40*/  SEL R89, R8, RZ, P2 ;  /* 0x000000ff08597207 */ /* 0x001fe40001000000 */
[----:B------:R-:W-:Y:S01]  /*9c50*/  LEA.HI R88, R45, R0, RZ, 0x5 ;  /* 0x000000002d587211 */ /* 0x000fe200078f28ff */
[----:B------:R-:W-:Y:S01]  /*9c60*/  IMAD.SHL.U32 R45, R40, 0x4, RZ ;  /* 0x00000004282d7824 */ /* 0x000fe200078e00ff */
[----:B------:R-:W-:-:S02]  /*9c70*/  @P3 SEL R10, R89, R106, !P0 ;  /* 0x0000006a590a3207 */ /* 0x000fc40004000000 */
[----:B------:R-:W-:Y:S02]  /*9c80*/  SHF.R.S32.HI R95, RZ, 0x1f, R0 ;  /* 0x0000001fff5f7819 */ /* 0x000fe40000011400 */
[----:B------:R-:W-:Y:S01]  /*9c90*/  SEL R44, R235, RZ, P2 ;  /* 0x000000ffeb2c7207 */ /* 0x000fe20001000000 */
[----:B------:R-:W-:Y:S01]  /*9ca0*/  IMAD.MOV.U32 R96, RZ, RZ, 0x3f400000 ;  /* 0x3f400000ff607424 */ /* 0x000fe200078e00ff */
[----:B------:R-:W-:Y:S01]  /*9cb0*/  LOP3.LUT R89, R88, 0xffffffe0, RZ, 0xc0, !PT ;  /* 0xffffffe058597812 */ /* 0x000fe200078ec0ff */
[----:B------:R-:W-:Y:S01]  /*9cc0*/  FADD R203, -R34, 2 ;  /* 0x4000000022cb7421 */ /* 0x000fe20000000100 */
[----:B-1----:R-:W-:Y:S02]  /*9cd0*/  LOP3.LUT R16, R45, 0x4, RZ, 0xc0, !PT ;  /* 0x000000042d107812 */ /* 0x002fe400078ec0ff */
[----:B------:R-:W-:Y:S01]  /*9ce0*/  SEL R162, R162, RZ, !P1 ;  /* 0x000000ffa2a27207 */ /* 0x000fe20004800000 */
[----:B------:R-:W-:Y:S01]  /*9cf0*/  IMAD.IADD R17, R0, 0x1, -R89 ;  /* 0x0000000100117824 */ /* 0x000fe200078e0a59 */
[----:B------:R-:W-:Y:S01]  /*9d00*/  @P3 SEL R228, R41, R224, !P0 ;  /* 0x000000e029e43207 */ /* 0x000fe20004000000 */
[----:B------:R-:W-:Y:S01]  /*9d10*/  IMAD.MOV.U32 R41, RZ, RZ, RZ ;  /* 0x000000ffff297224 */ /* 0x000fe200078e00ff */
[----:B------:R-:W-:Y:S01]  /*9d20*/  LEA.HI R95, R95, R0, RZ, 0x5 ;  /* 0x000000005f5f7211 */ /* 0x000fe200078f28ff */
[----:B------:R-:W-:Y:S01]  /*9d30*/  IMAD.IADD R16, R16, 0x1, R5 ;  /* 0x0000000110107824 */ /* 0x000fe200078e0205 */
[----:B------:R-:W-:Y:S01]  /*9d40*/  @P3 SEL R236, R44, R227, !P0 ;  /* 0x000000e32cec3207 */ /* 0x000fe20004000000 */
[----:B------:R-:W-:-:S02]  /*9d50*/  IMAD.SHL.U32 R17, R17, 0x8, RZ ;  /* 0x0000000811117824 */ /* 0x000fc400078e00ff */
[----:B------:R-:W-:Y:S01]  /*9d60*/  FADD R210, -R59, 1 ;  /* 0x3f8000003bd27421 */ /* 0x000fe20000000100 */
[----:B------:R-:W-:Y:S01]  /*9d70*/  IMAD.MOV.U32 R44, RZ, RZ, RZ ;  /* 0x000000ffff2c7224 */ /* 0x000fe200078e00ff */
[----:B------:R0:W2:Y:S01]  /*9d80*/  @!P1 LDG.E.EL R41, desc[UR8][R14.64] ;  /* 0x000000080e299981 */ /* 0x0000a2000c2e1900 */
[----:B------:R-:W-:Y:S01]  /*9d90*/  IMAD.MOV.U32 R88, RZ, RZ, RZ ;  /* 0x000000ffff587224 */ /* 0x000fe200078e00ff */
[----:B------:R-:W-:Y:S01]  /*9da0*/  LOP3.LUT R16, R16, 0xfc, RZ, 0xc0, !PT ;  /* 0x000000fc10107812 */ /* 0x000fe200078ec0ff */
[----:B------:R-:W-:Y:S02]  /*9db0*/  VIADD R97, R17, 0xffff80 ;  /* 0x00ffff8011617836 */ /* 0x000fe40000000000 */
[----:B------:R-:W-:Y:S01]  /*9dc0*/  FADD R209, R101, 1 ;  /* 0x3f80000065d17421 */ /* 0x000fe20000000000 */
[----:B------:R-:W-:Y:S01]  /*9dd0*/  VIADD R89, R17, 0xffff40 ;  /* 0x00ffff4011597836 */ /* 0x000fe20000000000 */
[----:B------:R1:W2:Y:S01]  /*9de0*/  @!P1 LDG.E.EL R44, desc[UR8][R20.64] ;  /* 0x00000008142c9981 */ /* 0x0002a2000c2e1900 */
[----:B0-----:R-:W-:-:S03]  /*9df0*/  SHF.R.U32.HI R14, RZ, 0x8, R5 ;  /* 0x00000008ff0e7819 */ /* 0x001fc60000011605 */
[----:B------:R0:W2:Y:S01]  /*9e00*/  @!P1 LDG.E.EL R88, desc[UR8][R18.64] ;  /* 0x0000000812589981 */ /* 0x0000a2000c2e1900 */
[----:B------:R-:W-:Y:S01]  /*9e10*/  SHF.R.S32.HI R15, RZ, 0x5, R95 ;  /* 0x00000005ff0f7819 */ /* 0x000fe2000001145f */
[----:B------:R-:W-:Y:S02]  /*9e20*/  IMAD.MOV.U32 R95, RZ, RZ, 0x3f400000 ;  /* 0x3f400000ff5f7424 */ /* 0x000fe400078e00ff */
[----:B------:R-:W-:Y:S02]  /*9e30*/  IMAD.IADD R94, R89, 0x1, R14 ;  /* 0x00000001595e7824 */ /* 0x000fe400078e020e */
[----:B------:R-:W-:Y:S01]  /*9e40*/  FADD R212, -R46, 1 ;  /* 0x3f8000002ed47421 */ /* 0x000fe20000000100 */
[----:B-1----:R-:W-:Y:S02]  /*9e50*/  IMAD R21, R15, 0x4000, R16 ;  /* 0x000040000f157824 */ /* 0x002fe400078e0210 */
[----:B------:R-:W-:Y:S01]  /*9e60*/  FADD R20, R24, 1 ;  /* 0x3f80000018147421 */ /* 0x000fe20000000000 */
[----:B------:R-:W5:Y:S01]  /*9e70*/  LDL.LU R233, [R1+0x64] ;  /* 0x0000640001e97983 */ /* 0x000f620000300800 */
[----:B0-----:R-:W-:-:S02]  /*9e80*/  IMAD.IADD R18, R97, 0x1, R14 ;  /* 0x0000000161127824 */ /* 0x001fc400078e020e */
[----:B------:R-:W-:Y:S02]  /*9e90*/  IMAD.MOV.U32 R89, RZ, RZ, 0x3fa00000 ;  /* 0x3fa00000ff597424 */ /* 0x000fe400078e00ff */
[----:B------:R-:W-:Y:S01]  /*9ea0*/  FADD R106, -R34, 1 ;  /* 0x3f800000226a7421 */ /* 0x000fe20000000100 */
[--C-:B------:R-:W-:Y:S02]  /*9eb0*/  IMAD R19, R18, 0x100, R21.reuse ;  /* 0x0000010012137824 */ /* 0x100fe400078e0215 */
[----:B------:R-:W-:Y:S01]  /*9ec0*/  FADD R53, R53, R162 ;  /* 0x000000a235357221 */ /* 0x000fe20000000000 */
[----:B------:R-:W-:Y:S02]  /*9ed0*/  IMAD R18, R94, 0x100, R21 ;  /* 0x000001005e127824 */ /* 0x000fe400078e0215 */
[----:B------:R-:W-:Y:S01]  /*9ee0*/  FFMA R21, R20, -R95, 3.75 ;  /* 0x4070000014157423 */ /* 0x000fe2000000085f */
[----:B------:R-:W-:Y:S01]  /*9ef0*/  FFMA R89, R24, R89, -2.25 ;  /* 0xc010000018597423 */ /* 0x000fe20000000059 */
[----:B------:R-:W-:Y:S01]  /*9f00*/  FFMA R213, R212, R211, -2.25 ;  /* 0xc0100000d4d57423 */ /* 0x000fe200000000d3 */
[----:B------:R-:W-:Y:S01]  /*9f10*/  SEL R218, R218, RZ, P4 ;  /* 0x000000ffdada7207 */ /* 0x000fe20002000000 */
[----:B------:R-:W-:Y:S01]  /*9f20*/  FFMA R21, R20, R21, -6 ;  /* 0xc0c0000014157423 */ /* 0x000fe20000000015 */
[C---:B------:R-:W-:Y:S01]  /*9f30*/  FMUL R89, R24.reuse, R89 ;  /* 0x0000005918597220 */ /* 0x040fe20000400000 */
[----:B------:R-:W-:Y:S01]  /*9f40*/  FADD R95, -R24, 1 ;  /* 0x3f800000185f7421 */ /* 0x000fe20000000100 */
[----:B------:R-:W5:Y:S01]  /*9f50*/  LDL.LU R229, [R1+0x60] ;  /* 0x0000600001e57983 */ /* 0x000f620000300800 */
[----:B------:R-:W-:Y:S01]  /*9f60*/  FFMA R20, R20, R21, 3 ;  /* 0x4040000014147423 */ /* 0x000fe20000000015 */
[C---:B------:R-:W-:Y:S01]  /*9f70*/  FFMA R21, R24.reuse, R89, 1 ;  /* 0x3f80000018157423 */ /* 0x040fe20000000059 */
[----:B------:R-:W-:Y:S01]  /*9f80*/  FADD R89, -R24, 2 ;  /* 0x4000000018597421 */ /* 0x000fe20000000100 */
[----:B------:R-:W-:-:S02]  /*9f90*/  IMAD.MOV.U32 R24, RZ, RZ, 0x3fa00000 ;  /* 0x3fa00000ff187424 */ /* 0x000fc400078e00ff */
[----:B------:R-:W-:Y:S02]  /*9fa0*/  IMAD.MOV.U32 R94, RZ, RZ, 0x3f400000 ;  /* 0x3f400000ff5e7424 */ /* 0x000fe400078e00ff */
[----:B------:R-:W-:Y:S01]  /*9fb0*/  FFMA R97, R34, R211, -2.25 ;  /* 0xc010000022617423 */ /* 0x000fe200000000d3 */
[----:B------:R-:W-:Y:S01]  /*9fc0*/  FFMA R24, R95, R24, -2.25 ;  /* 0xc01000005f187423 */ /* 0x000fe20000000018 */
[----:B------:R-:W-:Y:S01]  /*9fd0*/  FMUL R213, R212, R213 ;  /* 0x000000d5d4d57220 */ /* 0x000fe20000400000 */
[----:B------:R-:W-:Y:S01]  /*9fe0*/  FFMA R94, R89, -R94, 3.75 ;  /* 0x40700000595e7423 */ /* 0x000fe2000000085e */
[----:B------:R-:W-:Y:S01]  /*9ff0*/  SEL R219, R219, RZ, P2 ;  /* 0x000000ffdbdb7207 */ /* 0x000fe20001000000 */
[----:B------:R-:W-:Y:S01]  /*a000*/  FMUL R24, R95, R24 ;  /* 0x000000185f187220 */ /* 0x000fe20000400000 */
[----:B------:R-:W5:Y:S01]  /*a010*/  LDL.LU R9, [R1+0x5c] ;  /* 0x00005c0001097983 */ /* 0x000f620000300800 */
[----:B------:R-:W-:Y:S02]  /*a020*/  FFMA R94, R89, R94, -6 ;  /* 0xc0c00000595e7423 */ /* 0x000fe4000000005e */
[----:B------:R-:W-:Y:S01]  /*a030*/  FFMA R95, R95, R24, 1 ;  /* 0x3f8000005f5f7423 */ /* 0x000fe20000000018 */
[C---:B------:R-:W-:Y:S01]  /*a040*/  FMUL R97, R34.reuse, R97 ;  /* 0x0000006122617220 */ /* 0x040fe20000400000 */
[----:B------:R-:W-:Y:S01]  /*a050*/  FFMA R24, R89, R94, 3 ;  /* 0x4040000059187423 */ /* 0x000fe2000000005e */
[----:B------:R-:W-:Y:S01]  /*a060*/  FADD R89, R34, 1 ;  /* 0x3f80000022597421 */ /* 0x000fe20000000000 */
[----:B------:R-:W5:Y:S03]  /*a070*/  LDL.LU R8, [R1+0x58] ;  /* 0x0000580001087983 */ /* 0x000f660000300800 */
[C---:B------:R-:W-:Y:S01]  /*a080*/  FFMA R94, R89.reuse, -R96, 3.75 ;  /* 0x40700000595e7423 */ /* 0x040fe20000000860 */
[----:B------:R-:W-:Y:S01]  /*a090*/  SEL R220, R220, RZ, P5 ;  /* 0x000000ffdcdc7207 */ /* 0x000fe20002800000 */
[----:B------:R-:W5:Y:S02]  /*a0a0*/  LDL.LU R7, [R1+0x54] ;  /* 0x0000540001077983 */ /* 0x000f640000300800 */
[----:B------:R-:W-:-:S04]  /*a0b0*/  FFMA R94, R89, R94, -6 ;  /* 0xc0c00000595e7423 */ /* 0x000fc8000000005e */
[----:B------:R-:W-:Y:S01]  /*a0c0*/  FFMA R89, R89, R94, 3 ;  /* 0x4040000059597423 */ /* 0x000fe2000000005e */
[----:B------:R-:W-:Y:S01]  /*a0d0*/  FFMA R94, R34, R97, 1 ;  /* 0x3f800000225e7423 */ /* 0x000fe20000000061 */
[----:B------:R-:W-:Y:S01]  /*a0e0*/  FFMA R34, R203, -R96, 3.75 ;  /* 0x40700000cb227423 */ /* 0x000fe20000000860 */
[----:B------:R-:W-:-:S03]  /*a0f0*/  FFMA R97, R106, R211, -2.25 ;  /* 0xc01000006a617423 */ /* 0x000fc600000000d3 */
[----:B------:R-:W-:Y:S01]  /*a100*/  FFMA R34, R203, R34, -6 ;  /* 0xc0c00000cb227423 */ /* 0x000fe20000000022 */
[----:B------:R-:W-:-:S03]  /*a110*/  FMUL R97, R106, R97 ;  /* 0x000000616a617220 */ /* 0x000fc60000400000 */
[----:B------:R-:W-:Y:S01]  /*a120*/  FFMA R34, R203, R34, 3 ;  /* 0x40400000cb227423 */ /* 0x000fe20000000022 */
[----:B------:R-:W-:Y:S01]  /*a130*/  FADD R203, R46, 1 ;  /* 0x3f8000002ecb7421 */ /* 0x000fe20000000000 */
[----:B------:R-:W-:Y:S01]  /*a140*/  FFMA R106, R106, R97, 1 ;  /* 0x3f8000006a6a7423 */ /* 0x000fe20000000061 */
[----:B------:R-:W-:Y:S02]  /*a150*/  FADD R97, R59, 1 ;  /* 0x3f8000003b617421 */ /* 0x000fe40000000000 */
[-C--:B------:R-:W-:Y:S02]  /*a160*/  FFMA R202, R203, -R96.reuse, 3.75 ;  /* 0x40700000cbca7423 */ /* 0x080fe40000000860 */
[----:B------:R-:W-:Y:S02]  /*a170*/  FFMA R162, R97, -R96, 3.75 ;  /* 0x4070000061a27423 */ /* 0x000fe40000000860 */
[----:B------:R-:W-:Y:S02]  /*a180*/  FFMA R208, R203, R202, -6 ;  /* 0xc0c00000cbd07423 */ /* 0x000fe400000000ca */
[----:B------:R-:W-:-:S02]  /*a190*/  FFMA R202, R97, R162, -6 ;  /* 0xc0c0000061ca7423 */ /* 0x000fc400000000a2 */
[----:B------:R-:W-:Y:S01]  /*a1a0*/  FFMA R162, R203, R208, 3 ;  /* 0x40400000cba27423 */ /* 0x000fe200000000d0 */
[-C--:B------:R-:W-:Y:S01]  /*a1b0*/  FFMA R208, R59, R211.reuse, -2.25 ;  /* 0xc01000003bd07423 */ /* 0x080fe200000000d3 */
[----:B------:R-:W-:Y:S01]  /*a1c0*/  FFMA R202, R97, R202, 3 ;  /* 0x4040000061ca7423 */ /* 0x000fe200000000ca */
[C---:B------:R-:W-:Y:S02]  /*a1d0*/  FFMA R97, R210.reuse, R211, -2.25 ;  /* 0xc0100000d2617423 */ /* 0x040fe400000000d3 */
[C---:B------:R-:W-:Y:S02]  /*a1e0*/  FMUL R208, R59.reuse, R208 ;  /* 0x000000d03bd07220 */ /* 0x040fe40000400000 */
[C---:B------:R-:W-:Y:S02]  /*a1f0*/  FMUL R97, R210.reuse, R97 ;  /* 0x00000061d2617220 */ /* 0x040fe40000400000 */
[C---:B------:R-:W-:Y:S01]  /*a200*/  FFMA R203, R59.reuse, R208, 1 ;  /* 0x3f8000003bcb7423 */ /* 0x040fe200000000d0 */
[----:B------:R-:W-:Y:S01]  /*a210*/  FADD R59, -R59, 2 ;  /* 0x400000003b3b7421 */ /* 0x000fe20000000100 */
[----:B------:R-:W-:Y:S01]  /*a220*/  FFMA R97, R210, R97, 1 ;  /* 0x3f800000d2617423 */ /* 0x000fe20000000061 */
[----:B------:R-:W-:-:S02]  /*a230*/  FFMA R208, R209, -R96, 3.75 ;  /* 0x40700000d1d07423 */ /* 0x000fc40000000860 */
[----:B------:R-:W-:Y:S02]  /*a240*/  FFMA R210, R59, -R96, 3.75 ;  /* 0x407000003bd27423 */ /* 0x000fe40000000860 */
[----:B------:R-:W-:Y:S02]  /*a250*/  FFMA R208, R209, R208, -6 ;  /* 0xc0c00000d1d07423 */ /* 0x000fe400000000d0 */
[----:B------:R-:W-:-:S04]  /*a260*/  FFMA R210, R59, R210, -6 ;  /* 0xc0c000003bd27423 */ /* 0x000fc800000000d2 */
[----:B------:R-:W-:Y:S01]  /*a270*/  FFMA R59, R59, R210, 3 ;  /* 0x404000003b3b7423 */ /* 0x000fe200000000d2 */
[----:B------:R-:W-:Y:S01]  /*a280*/  FFMA R210, R209, R208, 3 ;  /* 0x40400000d1d27423 */ /* 0x000fe200000000d0 */
[----:B------:R-:W-:-:S04]  /*a290*/  FADD R208, -R101, 1 ;  /* 0x3f80000065d07421 */ /* 0x000fc80000000100 */
[----:B------:R-:W-:-:S04]  /*a2a0*/  FFMA R209, R208, R211, -2.25 ;  /* 0xc0100000d0d17423 */ /* 0x000fc800000000d3 */
[----:B------:R-:W-:-:S04]  /*a2b0*/  FMUL R209, R208, R209 ;  /* 0x000000d1d0d17220 */ /* 0x000fc80000400000 */
[----:B------:R-:W-:Y:S01]  /*a2c0*/  FFMA R209, R208, R209, 1 ;  /* 0x3f800000d0d17423 */ /* 0x000fe200000000d1 */
[----:B------:R-:W-:Y:S01]  /*a2d0*/  FFMA R208, R212, R213, 1 ;  /* 0x3f800000d4d07423 */ /* 0x000fe200000000d5 */
[-C--:B------:R-:W-:Y:S01]  /*a2e0*/  FFMA R212, R101, R211.reuse, -2.25 ;  /* 0xc010000065d47423 */ /* 0x080fe200000000d3 */
[----:B------:R-:W-:-:S03]  /*a2f0*/  FFMA R211, R46, R211, -2.25 ;  /* 0xc01000002ed37423 */ /* 0x000fc600000000d3 */
[C---:B------:R-:W-:Y:S01]  /*a300*/  FMUL R212, R101.reuse, R212 ;  /* 0x000000d465d47220 */ /* 0x040fe20000400000 */
[C---:B------:R-:W-:Y:S01]  /*a310*/  FMUL R215, R46.reuse, R211 ;  /* 0x000000d32ed77220 */ /* 0x040fe20000400000 */
[C---:B------:R-:W-:Y:S02]  /*a320*/  FADD R213, -R101.reuse, 2 ;  /* 0x4000000065d57421 */ /* 0x040fe40000000100 */
[----:B------:R-:W-:Y:S01]  /*a330*/  FFMA R211, R101, R212, 1 ;  /* 0x3f80000065d37423 */ /* 0x000fe200000000d4 */
[C---:B------:R-:W-:Y:S01]  /*a340*/  FFMA R101, R46.reuse, R215, 1 ;  /* 0x3f8000002e657423 */ /* 0x040fe200000000d7 */
[----:B------:R-:W-:Y:S01]  /*a350*/  FADD R215, -R46, 2 ;  /* 0x400000002ed77421 */ /* 0x000fe20000000100 */
[----:B------:R-:W-:-:S04]  /*a360*/  FFMA R46, R213, -R96, 3.75 ;  /* 0x40700000d52e7423 */ /* 0x000fc80000000860 */
[----:B------:R-:W-:Y:S01]  /*a370*/  FFMA R46, R213, R46, -6 ;  /* 0xc0c00000d52e7423 */ /* 0x000fe2000000002e */
[----:B------:R-:W-:-:S03]  /*a380*/  @P3 SEL R220, R219, R218, !P0 ;  /* 0x000000dadbdc3207 */ /* 0x000fc60004000000 */
[----:B------:R-:W-:Y:S01]  /*a390*/  FFMA R46, R213, R46, 3 ;  /* 0x40400000d52e7423 */ /* 0x000fe2000000002e */
[----:B------:R-:W-:Y:S02]  /*a3a0*/  SEL R213, R6, RZ, !P1 ;  /* 0x000000ff06d57207 */ /* 0x000fe40004800000 */
[----:B------:R-:W5:Y:S04]  /*a3b0*/  LDL.LU R6, [R1+0x50] ;  /* 0x0000500001067983 */ /* 0x000f680000300800 */
[----:B------:R-:W2:Y:S04]  /*a3c0*/  LDL R218, [R1+0x4] ;  /* 0x0000040001da7983 */ /* 0x000ea80000100800 */
[----:B------:R-:W2:Y:S01]  /*a3d0*/  LDL R214, [R1] ;  /* 0x0000000001d67983 */ /* 0x000ea20000100800 */
[----:B------:R-:W-:-:S02]  /*a3e0*/  SEL R245, R245, RZ, P4 ;  /* 0x000000fff5f57207 */ /* 0x000fc40002000000 */
[----:B------:R-:W-:Y:S01]  /*a3f0*/  SEL R246, R246, RZ, P2 ;  /* 0x000000fff6f67207 */ /* 0x000fe20001000000 */
[----:B------:R-:W-:Y:S01]  /*a400*/  FMUL R160, R160, R101 ;  /* 0x00000065a0a07220 */ /* 0x000fe20000400000 */
[----:B------:R-:W-:Y:S02]  /*a410*/  SEL R247, R247, RZ, P5 ;  /* 0x000000fff7f77207 */ /* 0x000fe40002800000 */
[----:B------:R-:W-:Y:S02]  /*a420*/  SEL R244, R244, RZ, !P1 ;  /* 0x000000fff4f47207 */ /* 0x000fe40004800000 */
[----:B------:R-:W-:Y:S02]  /*a430*/  SEL R231, R231, RZ, P4 ;  /* 0x000000ffe7e77207 */ /* 0x000fe40002000000 */
[----:B------:R-:W-:Y:S01]  /*a440*/  SEL R232, R232, RZ, P2 ;  /* 0x000000ffe8e87207 */ /* 0x000fe20001000000 */
[----:B------:R-:W-:Y:S01]  /*a450*/  FFMA R96, R215, -R96, 3.75 ;  /* 0x40700000d7607423 */ /* 0x000fe20000000860 */
[----:B------:R-:W-:Y:S01]  /*a460*/  @P3 SEL R247, R246, R245, !P0 ;  /* 0x000000f5f6f73207 */ /* 0x000fe20004000000 */
[----:B------:R-:W-:Y:S01]  /*a470*/  FFMA R161, R161, R162, R160 ;  /* 0x000000a2a1a17223 */ /* 0x000fe200000000a0 */
[----:B------:R-:W-:-:S02]  /*a480*/  SEL R234, R234, RZ, P5 ;  /* 0x000000ffeaea7207 */ /* 0x000fc40002800000 */
[----:B------:R-:W-:Y:S01]  /*a490*/  SEL R238, R238, RZ, P4 ;  /* 0x000000ffeeee7207 */ /* 0x000fe20002000000 */
[----:B------:R-:W-:Y:S01]  /*a4a0*/  FADD R247, R244, R247 ;  /* 0x000000f7f4f77221 */ /* 0x000fe20000000000 */
[----:B------:R-:W-:Y:S01]  /*a4b0*/  SEL R241, R241, RZ, P2 ;  /* 0x000000fff1f17207 */ /* 0x000fe20001000000 */
[----:B------:R-:W-:Y:S01]  /*a4c0*/  FFMA R156, R156, R208, R161 ;  /* 0x000000d09c9c7223 */ /* 0x000fe200000000a1 */
[----:B------:R-:W-:Y:S01]  /*a4d0*/  @P3 SEL R234, R232, R231, !P0 ;  /* 0x000000e7e8ea3207 */ /* 0x000fe20004000000 */
[----:B------:R-:W-:Y:S01]  /*a4e0*/  FADD R10, R213, R10 ;  /* 0x0000000ad50a7221 */ /* 0x000fe20000000000 */
[----:B------:R-:W-:Y:S01]  /*a4f0*/  SEL R161, R230, RZ, !P1 ;  /* 0x000000ffe6a17207 */ /* 0x000fe20004800000 */
[----:B------:R-:W-:Y:S01]  /*a500*/  FMUL R160, R94, R247 ;  /* 0x000000f75ea07220 */ /* 0x000fe20000400000 */
[----:B------:R-:W-:Y:S01]  /*a510*/  SEL R243, R243, RZ, P5 ;  /* 0x000000fff3f37207 */ /* 0x000fe20002800000 */
[----:B------:R-:W-:Y:S01]  /*a520*/  FFMA R96, R215, R96, -6 ;  /* 0xc0c00000d7607423 */ /* 0x000fe20000000060 */
[----:B------:R-:W-:-:S02]  /*a530*/  @P3 SEL R243, R241, R238, !P0 ;  /* 0x000000eef1f33207 */ /* 0x000fc40004000000 */
[----:B------:R-:W-:Y:S01]  /*a540*/  SEL R212, R237, RZ, !P1 ;  /* 0x000000ffedd47207 */ /* 0x000fe20004800000 */
[----:B------:R-:W-:Y:S01]  /*a550*/  FFMA R213, R89, R10, R160 ;  /* 0x0000000a59d57223 */ /* 0x000fe200000000a0 */
[----:B------:R-:W-:Y:S01]  /*a560*/  FADD R161, R161, R234 ;  /* 0x000000eaa1a17221 */ /* 0x000fe20000000000 */
[----:B------:R-:W-:Y:S01]  /*a570*/  SEL R217, R217, RZ, !P1 ;  /* 0x000000ffd9d97207 */ /* 0x000fe20004800000 */
[----:B------:R-:W-:Y:S01]  /*a580*/  FFMA R96, R215, R96, 3 ;  /* 0x40400000d7607423 */ /* 0x000fe20000000060 */
[----:B------:R-:W-:Y:S01]  /*a590*/  SEL R215, R251, RZ, !P1 ;  /* 0x000000fffbd77207 */ /* 0x000fe20004800000 */
[----:B------:R-:W-:Y:S01]  /*a5a0*/  FADD R10, R212, R243 ;  /* 0x000000f3d40a7221 */ /* 0x000fe20000000000 */
[----:B------:R-:W-:Y:S01]  /*a5b0*/  FFMA R213, R106, R161, R213 ;  /* 0x000000a16ad57223 */ /* 0x000fe200000000d5 */
[----:B------:R-:W-:Y:S01]  /*a5c0*/  FADD R161, R217, R220 ;  /* 0x000000dcd9a17221 */ /* 0x000fe20000000000 */
[----:B------:R-:W-:Y:S01]  /*a5d0*/  SEL R223, R223, RZ, !P1 ;  /* 0x000000ffdfdf7207 */ /* 0x000fe20004800000 */
[----:B------:R-:W-:Y:S01]  /*a5e0*/  FADD R215, R215, R30 ;  /* 0x0000001ed7d77221 */ /* 0x000fe20000000000 */
[----:B------:R-:W-:Y:S01]  /*a5f0*/  FMUL R217, R203, R10 ;  /* 0x0000000acbd97220 */ /* 0x000fe20000400000 */
[----:B------:R-:W-:Y:S01]  /*a600*/  FFMA R161, R34, R161, R213 ;  /* 0x000000a122a17223 */ /* 0x000fe200000000d5 */
[----:B------:R-:W-:Y:S01]  /*a610*/  SEL R242, R242, RZ, P4 ;  /* 0x000000fff2f27207 */ /* 0x000fe20002000000 */
[----:B------:R-:W-:Y:S01]  /*a620*/  FADD R228, R223, R228 ;  /* 0x000000e4dfe47221 */ /* 0x000fe20000000000 */
[----:B------:R-:W-:Y:S01]  /*a630*/  SEL R213, R248, RZ, P2 ;  /* 0x000000fff8d57207 */ /* 0x000fe20001000000 */
[----:B------:R-:W-:Y:S01]  /*a640*/  FFMA R10, R202, R215, R217 ;  /* 0x000000d7ca0a7223 */ /* 0x000fe200000000d9 */
[----:B------:R-:W-:Y:S01]  /*a650*/  SEL R225, R225, RZ, !P1 ;  /* 0x000000ffe1e17207 */ /* 0x000fe20004800000 */
[----:B------:R-:W2:Y:S01]  /*a660*/  LDL R219, [R1+0x4c] ;  /* 0x00004c0001db7983 */ /* 0x000ea20000100800 */
[----:B------:R-:W-:Y:S01]  /*a670*/  SEL R250, R250, RZ, P5 ;  /* 0x000000fffafa7207 */ /* 0x000fe20002800000 */
[----:B------:R-:W-:Y:S01]  /*a680*/  FFMA R228, R97, R228, R10 ;  /* 0x000000e461e47223 */ /* 0x000fe2000000000a */
[----:B------:R-:W-:-:S02]  /*a690*/  SEL R204, R204, RZ, P4 ;  /* 0x000000ffcccc7207 */ /* 0x000fc40002000000 */
[----:B------:R-:W-:Y:S02]  /*a6a0*/  SEL R215, R206, RZ, P2 ;  /* 0x000000ffced77207 */ /* 0x000fe40001000000 */
[----:B------:R-:W-:Y:S02]  /*a6b0*/  @P3 SEL R250, R213, R242, !P0 ;  /* 0x000000f2d5fa3207 */ /* 0x000fe40004000000 */
[----:B------:R-:W-:Y:S01]  /*a6c0*/  SEL R213, R240, RZ, !P1 ;  /* 0x000000fff0d57207 */ /* 0x000fe20004800000 */
[----:B------:R-:W-:Y:S01]  /*a6d0*/  FADD R236, R225, R236 ;  /* 0x000000ece1ec7221 */ /* 0x000fe20000000000 */
[----:B------:R-:W-:Y:S02]  /*a6e0*/  SEL R205, R205, RZ, P4 ;  /* 0x000000ffcdcd7207 */ /* 0x000fe40002000000 */
[----:B------:R-:W-:Y:S02]  /*a6f0*/  SEL R10, R221, RZ, P2 ;  /* 0x000000ffdd0a7207 */ /* 0x000fe40001000000 */
[----:B------:R-:W-:-:S02]  /*a700*/  SEL R216, R216, RZ, P5 ;  /* 0x000000ffd8d87207 */ /* 0x000fc40002800000 */
[----:B------:R-:W-:Y:S02]  /*a710*/  @P3 SEL R216, R215, R204, !P0 ;  /* 0x000000ccd7d83207 */ /* 0x000fe40004000000 */
[----:B------:R-:W-:Y:S02]  /*a720*/  SEL R222, R222, RZ, P5 ;  /* 0x000000ffdede7207 */ /* 0x000fe40002800000 */
[----:B------:R-:W-:Y:S01]  /*a730*/  SEL R215, R201, RZ, !P1 ;  /* 0x000000ffc9d77207 */ /* 0x000fe20004800000 */
[----:B------:R-:W-:Y:S01]  /*a740*/  FADD R201, R213, R250 ;  /* 0x000000fad5c97221 */ /* 0x000fe20000000000 */
[----:B------:R-:W-:Y:S01]  /*a750*/  @P3 SEL R222, R10, R205, !P0 ;  /* 0x000000cd0ade3207 */ /* 0x000fe20004000000 */
[----:B------:R-:W-:Y:S01]  /*a760*/  FMUL R213, R211, R236 ;  /* 0x000000ecd3d57220 */ /* 0x000fe20000400000 */
[----:B------:R-:W-:Y:S02]  /*a770*/  SEL R207, R207, RZ, !P1 ;  /* 0x000000ffcfcf7207 */ /* 0x000fe40004800000 */
[----:B------:R-:W-:-:S02]  /*a780*/  SEL R192, R192, RZ, P4 ;  /* 0x000000ffc0c07207 */ /* 0x000fc40002000000 */
[----:B------:R-:W-:Y:S02]  /*a790*/  SEL R193, R193, RZ, P2 ;  /* 0x000000ffc1c17207 */ /* 0x000fe40001000000 */
[----:B------:R-:W-:Y:S02]  /*a7a0*/  SEL R198, R198, RZ, P4 ;  /* 0x000000ffc6c67207 */ /* 0x000fe40002000000 */
[----:B------:R-:W-:Y:S02]  /*a7b0*/  SEL R185, R185, RZ, P4 ;  /* 0x000000ffb9b97207 */ /* 0x000fe40002000000 */
[----:B------:R-:W-:Y:S02]  /*a7c0*/  SEL R165, R165, RZ, P4 ;  /* 0x000000ffa5a57207 */ /* 0x000fe40002000000 */
[----:B------:R-:W-:Y:S02]  /*a7d0*/  SEL R199, R199, RZ, P2 ;  /* 0x000000ffc7c77207 */ /* 0x000fe40001000000 */
[----:B------:R-:W-:-:S02]  /*a7e0*/  SEL R30, R189, RZ, P2 ;  /* 0x000000ffbd1e7207 */ /* 0x000fc40001000000 */
[----:B------:R-:W-:Y:S01]  /*a7f0*/  SEL R166, R166, RZ, P2 ;  /* 0x000000ffa6a67207 */ /* 0x000fe20001000000 */
[----:B------:R-:W-:Y:S01]  /*a800*/  FFMA R10, R210, R201, R213 ;  /* 0x000000c9d20a7223 */ /* 0x000fe200000000d5 */
[----:B------:R-:W-:Y:S01]  /*a810*/  SEL R194, R194, RZ, P5 ;  /* 0x000000ffc2c27207 */ /* 0x000fe20002800000 */
[----:B------:R-:W-:Y:S01]  /*a820*/  FADD R222, R207, R222 ;  /* 0x000000decfde7221 */ /* 0x000fe20000000000 */
[----:B------:R-:W-:Y:S02]  /*a830*/  SEL R200, R200, RZ, P5 ;  /* 0x000000ffc8c87207 */ /* 0x000fe40002800000 */
[----:B------:R-:W-:Y:S02]  /*a840*/  SEL R190, R190, RZ, P5 ;  /* 0x000000ffbebe7207 */ /* 0x000fe40002800000 */
[----:B------:R-:W-:Y:S02]  /*a850*/  SEL R167, R167, RZ, P5 ;  /* 0x000000ffa7a77207 */ /* 0x000fe40002800000 */
[----:B------:R-:W-:-:S02]  /*a860*/  @P3 SEL R194, R193, R192, !P0 ;  /* 0x000000c0c1c23207 */ /* 0x000fc40004000000 */
[----:B------:R-:W-:Y:S02]  /*a870*/  @P3 SEL R200, R199, R198, !P0 ;  /* 0x000000c6c7c83207 */ /* 0x000fe40004000000 */
[----:B------:R-:W-:Y:S02]  /*a880*/  @P3 SEL R190, R30, R185, !P0 ;  /* 0x000000b91ebe3207 */ /* 0x000fe40004000000 */
[----:B------:R-:W-:Y:S02]  /*a890*/  SEL R189, R195, RZ, !P1 ;  /* 0x000000ffc3bd7207 */ /* 0x000fe40004800000 */
[----:B------:R-:W-:Y:S02]  /*a8a0*/  SEL R193, R186, RZ, !P1 ;  /* 0x000000ffbac17207 */ /* 0x000fe40004800000 */
[----:B------:R-:W-:Y:S02]  /*a8b0*/  @P3 SEL R167, R166, R165, !P0 ;  /* 0x000000a5a6a73207 */ /* 0x000fe40004000000 */
[----:B------:R-:W-:-:S02]  /*a8c0*/  SEL R169, R169, RZ, P4 ;  /* 0x000000ffa9a97207 */ /* 0x000fc40002000000 */
[----:B------:R-:W-:Y:S02]  /*a8d0*/  SEL R56, R56, RZ, P4 ;  /* 0x000000ff38387207 */ /* 0x000fe40002000000 */
[----:B------:R-:W-:Y:S02]  /*a8e0*/  SEL R170, R170, RZ, P2 ;  /* 0x000000ffaaaa7207 */ /* 0x000fe40001000000 */
[----:B------:R-:W-:Y:S02]  /*a8f0*/  SEL R165, R39, RZ, P2 ;  /* 0x000000ff27a57207 */ /* 0x000fe40001000000 */
[----:B------:R-:W-:Y:S01]  /*a900*/  SEL R185, R191, RZ, !P1 ;  /* 0x000000ffbfb97207 */ /* 0x000fe20004800000 */
[----:B------:R-:W-:Y:S01]  /*a910*/  FFMA R191, R209, R222, R10 ;  /* 0x000000ded1bf7223 */ /* 0x000fe2000000000a */
[----:B------:R-:W-:Y:S01]  /*a920*/  SEL R172, R172, RZ, P5 ;  /* 0x000000ffacac7207 */ /* 0x000fe20002800000 */
[----:B------:R-:W-:Y:S01]  /*a930*/  FADD R216, R215, R216 ;  /* 0x000000d8d7d87221 */ /* 0x000fe20000000000 */
[----:B------:R-:W-:Y:S01]  /*a940*/  SEL R27, R27, RZ, P5 ;  /* 0x000000ff1b1b7207 */ /* 0x000fe20002800000 */
[----:B------:R-:W-:Y:S01]  /*a950*/  FADD R189, R189, R200 ;  /* 0x000000c8bdbd7221 */ /* 0x000fe20000000000 */
[----:B------:R-:W-:-:S02]  /*a960*/  SEL R181, R181, RZ, P4 ;  /* 0x000000ffb5b57207 */ /* 0x000fc40002000000 */
[----:B------:R-:W-:Y:S01]  /*a970*/  SEL R10, R183, RZ, P2 ;  /* 0x000000ffb70a7207 */ /* 0x000fe20001000000 */
[----:B------:R-:W-:Y:S01]  /*a980*/  FADD R183, R193, R190 ;  /* 0x000000bec1b77221 */ /* 0x000fe20000000000 */
[----:B------:R-:W-:Y:S02]  /*a990*/  @P3 SEL R172, R170, R169, !P0 ;  /* 0x000000a9aaac3207 */ /* 0x000fe40004000000 */
[----:B------:R-:W-:Y:S02]  /*a9a0*/  @P3 SEL R27, R165, R56, !P0 ;  /* 0x00000038a51b3207 */ /* 0x000fe40004000000 */
[----:B------:R-:W-:Y:S02]  /*a9b0*/  SEL R174, R174, RZ, P4 ;  /* 0x000000ffaeae7207 */ /* 0x000fe40002000000 */
[----:B------:R-:W-:Y:S02]  /*a9c0*/  SEL R152, R152, RZ, P4 ;  /* 0x000000ff98987207 */ /* 0x000fe40002000000 */
[----:B------:R-:W-:-:S02]  /*a9d0*/  SEL R175, R175, RZ, P2 ;  /* 0x000000ffafaf7207 */ /* 0x000fc40001000000 */
[----:B------:R-:W-:Y:S02]  /*a9e0*/  SEL R169, R168, RZ, !P1 ;  /* 0x000000ffa8a97207 */ /* 0x000fe40004800000 */
[----:B------:R-:W-:Y:S02]  /*a9f0*/  SEL R153, R153, RZ, P2 ;  /* 0x000000ff99997207 */ /* 0x000fe40001000000 */
[----:B------:R-:W-:Y:S01]  /*aa00*/  SEL R56, R57, RZ, !P1 ;  /* 0x000000ff39387207 */ /* 0x000fe20004800000 */
[----:B------:R-:W-:Y:S01]  /*aa10*/  FADD R194, R185, R194 ;  /* 0x000000c2b9c27221 */ /* 0x000fe20000000000 */
[----:B------:R-:W-:Y:S01]  /*aa20*/  SEL R184, R184, RZ, P5 ;  /* 0x000000ffb8b87207 */ /* 0x000fe20002800000 */
[----:B------:R-:W-:Y:S01]  /*aa30*/  FFMA R185, R59, R216, R228 ;  /* 0x000000d83bb97223 */ /* 0x000fe200000000e4 */
[----:B------:R-:W-:Y:S01]  /*aa40*/  @P3 SEL R184, R10, R181, !P0 ;  /* 0x000000b50ab83207 */ /* 0x000fe20004000000 */
[----:B------:R-:W-:Y:S01]  /*aa50*/  FMUL R10, R94, R183 ;  /* 0x000000b75e0a7220 */ /* 0x000fe20000400000 */
[----:B------:R-:W-:Y:S01]  /*aa60*/  SEL R176, R176, RZ, P5 ;  /* 0x000000ffb0b07207 */ /* 0x000fe20002800000 */
[----:B------:R-:W-:Y:S01]  /*aa70*/  FFMA R189, R46, R189, R191 ;  /* 0x000000bd2ebd7223 */ /* 0x000fe200000000bf */
[----:B------:R-:W-:Y:S01]  /*aa80*/  SEL R154, R154, RZ, P5 ;  /* 0x000000ff9a9a7207 */ /* 0x000fe20002800000 */
[----:B------:R-:W-:Y:S01]  /*aa90*/  FMUL R30, R20, R161 ;  /* 0x000000a1141e7220 */ /* 0x000fe20000400000 */
[----:B------:R-:W-:Y:S01]  /*aaa0*/  FFMA R47, R47, R96, R156 ;  /* 0x000000602f2f7223 */ /* 0x000fe2000000009c */
[----:B------:R-:W-:Y:S01]  /*aab0*/  @P3 SEL R176, R175, R174, !P0 ;  /* 0x000000aeafb03207 */ /* 0x000fe20004000000 */
[----:B------:R-:W-:Y:S01]  /*aac0*/  FADD R172, R169, R172 ;  /* 0x000000aca9ac7221 */ /* 0x000fe20000000000 */
[----:B------:R-:W-:Y:S01]  /*aad0*/  SEL R161, R173, RZ, !P1 ;  /* 0x000000ffada17207 */ /* 0x000fe20004800000 */
[----:B------:R-:W-:Y:S01]  /*aae0*/  FADD R56, R56, R27 ;  /* 0x0000001b38387221 */ /* 0x000fe20000000000 */
[----:B------:R-:W-:-:S02]  /*aaf0*/  @P3 SEL R154, R153, R152, !P0 ;  /* 0x00000098999a3207 */ /* 0x000fc40004000000 */
[----:B------:R-:W-:Y:S02]  /*ab00*/  SEL R23, R23, RZ, !P1 ;  /* 0x000000ff17177207 */ /* 0x000fe40004800000 */
[----:B------:R-:W-:Y:S02]  /*ab10*/  SEL R178, R178, RZ, P4 ;  /* 0x000000ffb2b27207 */ /* 0x000fe40002000000 */
[----:B------:R-:W-:Y:S02]  /*ab20*/  SEL R181, R182, RZ, !P1 ;  /* 0x000000ffb6b57207 */ /* 0x000fe40004800000 */
[----:B------:R-:W-:Y:S01]  /*ab30*/  SEL R179, R179, RZ, P2 ;  /* 0x000000ffb3b37207 */ /* 0x000fe20001000000 */
[----:B------:R-:W-:Y:S01]  /*ab40*/  FFMA R183, R89, R194, R10 ;  /* 0x000000c259b77223 */ /* 0x000fe2000000000a */
[----:B------:R-:W-:Y:S01]  /*ab50*/  SEL R78, R78, RZ, P4 ;  /* 0x000000ff4e4e7207 */ /* 0x000fe20002000000 */
[C---:B------:R-:W-:Y:S01]  /*ab60*/  FMUL R185, R20.reuse, R185 ;  /* 0x000000b914b97220 */ /* 0x040fe20000400000 */
[----:B------:R-:W-:Y:S01]  /*ab70*/  SEL R77, R77, RZ, P2 ;  /* 0x000000ff4d4d7207 */ /* 0x000fe20001000000 */
[----:B------:R-:W-:Y:S01]  /*ab80*/  FMUL R189, R20, R189 ;  /* 0x000000bd14bd7220 */ /* 0x000fe20000400000 */
[----:B------:R-:W-:Y:S01]  /*ab90*/  SEL R180, R180, RZ, P5 ;  /* 0x000000ffb4b47207 */ /* 0x000fe20002800000 */
[----:B------:R-:W-:Y:S01]  /*aba0*/  FMUL R20, R47, R20 ;  /* 0x000000142f147220 */ /* 0x000fe20000400000 */
[----:B------:R-:W-:Y:S01]  /*abb0*/  SEL R10, R164, RZ, !P1 ;  /* 0x000000ffa40a7207 */ /* 0x000fe20004800000 */
[----:B------:R-:W-:Y:S01]  /*abc0*/  FADD R161, R161, R176 ;  /* 0x000000b0a1a17221 */ /* 0x000fe20000000000 */
[----:B------:R-:W-:Y:S01]  /*abd0*/  SEL R76, R76, RZ, P5 ;  /* 0x000000ff4c4c7207 */ /* 0x000fe20002800000 */
[----:B------:R-:W-:Y:S01]  /*abe0*/  FMUL R39, R203, R172 ;  /* 0x000000accb277220 */ /* 0x000fe20000400000 */
[----:B------:R-:W-:Y:S01]  /*abf0*/  @P3 SEL R180, R179, R178, !P0 ;  /* 0x000000b2b3b43207 */ /* 0x000fe20004000000 */
[----:B------:R-:W-:Y:S01]  /*ac00*/  FADD R23, R23, R154 ;  /* 0x0000009a17177221 */ /* 0x000fe20000000000 */
[----:B------:R-:W-:Y:S01]  /*ac10*/  SEL R47, R177, RZ, !P1 ;  /* 0x000000ffb12f7207 */ /* 0x000fe20004800000 */
[----:B------:R-:W-:Y:S01]  /*ac20*/  FMUL R27, R211, R56 ;  /* 0x00000038d31b7220 */ /* 0x000fe20000400000 */
[----:B------:R-:W-:Y:S01]  /*ac30*/  SEL R84, R84, RZ, P4 ;  /* 0x000000ff54547207 */ /* 0x000fe20002000000 */
[----:B------:R-:W-:Y:S01]  /*ac40*/  FADD R181, R181, R184 ;  /* 0x000000b8b5b57221 */ /* 0x000fe20000000000 */
[----:B------:R-:W-:-:S02]  /*ac50*/  @P3 SEL R76, R77, R78, !P0 ;  /* 0x0000004e4d4c3207 */ /* 0x000fc40004000000 */
[----:B------:R-:W-:Y:S02]  /*ac60*/  SEL R79, R79, RZ, !P1 ;  /* 0x000000ff4f4f7207 */ /* 0x000fe40004800000 */
[----:B------:R-:W-:Y:S01]  /*ac70*/  SEL R81, R81, RZ, P2 ;  /* 0x000000ff51517207 */ /* 0x000fe20001000000 */
[----:B------:R-:W-:Y:S01]  /*ac80*/  FMUL R191, R101, R36 ;  /* 0x0000002465bf7220 */ /* 0x000fe20000400000 */
[----:B------:R-:W-:Y:S02]  /*ac90*/  SEL R157, R157, RZ, P4 ;  /* 0x000000ff9d9d7207 */ /* 0x000fe40002000000 */
[----:B------:R-:W-:Y:S01]  /*aca0*/  SEL R158, R158, RZ, P2 ;  /* 0x000000ff9e9e7207 */ /* 0x000fe20001000000 */
[----:B------:R-:W-:Y:S01]  /*acb0*/  FFMA R36, R202, R161, R39 ;  /* 0x000000a1ca247223 */ /* 0x000fe20000000027 */
[----:B------:R-:W-:Y:S01]  /*acc0*/  SEL R80, R80, RZ, P5 ;  /* 0x000000ff50507207 */ /* 0x000fe20002800000 */
[----:B------:R-:W-:Y:S01]  /*acd0*/  FADD R10, R10, R167 ;  /* 0x000000a70a0a7221 */ /* 0x000fe20000000000 */
[----:B------:R-:W-:Y:S01]  /*ace0*/  FFMA R78, R210, R23, R27 ;  /* 0x00000017d24e7223 */ /* 0x000fe2000000001b */
[----:B------:R-:W-:Y:S01]  /*acf0*/  SEL R159, R159, RZ, P5 ;  /* 0x000000ff9f9f7207 */ /* 0x000fe20002800000 */
[----:B------:R-:W-:Y:S01]  /*ad00*/  FFMA R181, R106, R181, R183 ;  /* 0x000000b56ab57223 */ /* 0x000fe200000000b7 */
[----:B------:R-:W-:Y:S01]  /*ad10*/  FADD R47, R47, R180 ;  /* 0x000000b42f2f7221 */ /* 0x000fe20000000000 */
[----:B------:R-:W-:Y:S01]  /*ad20*/  @P3 SEL R80, R81, R84, !P0 ;  /* 0x0000005451503207 */ /* 0x000fe20004000000 */
[----:B------:R-:W-:Y:S01]  /*ad30*/  FADD R76, R79, R76 ;  /* 0x0000004c4f4c7221 */ /* 0x000fe20000000000 */
[----:B------:R-:W-:Y:S01]  /*ad40*/  SEL R23, R91, RZ, !P1 ;  /* 0x000000ff5b177207 */ /* 0x000fe20004800000 */
[----:B------:R-:W-:Y:S01]  /*ad50*/  FFMA R51, R162, R51, R191 ;  /* 0x00000033a2337223 */ /* 0x000fe200000000bf */
[----:B------:R-:W-:-:S02]  /*ad60*/  @P3 SEL R159, R158, R157, !P0 ;  /* 0x0000009d9e9f3207 */ /* 0x000fc40004000000 */
[----:B------:R-:W-:Y:S01]  /*ad70*/  SEL R152, R155, RZ, !P1 ;  /* 0x000000ff9b987207 */ /* 0x000fe20004800000 */
[----:B------:R-:W-:Y:S01]  /*ad80*/  FFMA R56, R97, R10, R36 ;  /* 0x0000000a61387223 */ /* 0x000fe20000000024 */
[----:B------:R-:W-:Y:S01]  /*ad90*/  FFMA R10, R34, R47, R181 ;  /* 0x0000002f220a7223 */ /* 0x000fe200000000b5 */
[----:B------:R-:W-:Y:S01]  /*ada0*/  FFMA R27, R209, R76, R78 ;  /* 0x0000004cd11b7223 */ /* 0x000fe2000000004e */
[----:B------:R-:W-:Y:S01]  /*adb0*/  FADD R23, R23, R80 ;  /* 0x0000005017177221 */ /* 0x000fe20000000000 */
[----:B------:R-:W-:Y:S01]  /*adc0*/  FADD R36, R152, R159 ;  /* 0x0000009f98247221 */ /* 0x000fe20000000000 */
[----:B------:R-:W-:Y:S01]  /*add0*/  FFMA R51, R208, R71, R51 ;  /* 0x00000047d0337223 */ /* 0x000fe20000000033 */
[----:B------:R-:W-:Y:S01]  /*ade0*/  FFMA R30, R21, R10, R30 ;  /* 0x0000000a151e7223 */ /* 0x000fe2000000001e */
[----:B------:R-:W-:Y:S01]  /*adf0*/  FFMA R10, R46, R23, R27 ;  /* 0x000000172e0a7223 */ /* 0x000fe2000000001b */
[----:B------:R-:W-:Y:S01]  /*ae00*/  FFMA R36, R59, R36, R56 ;  /* 0x000000243b247223 */ /* 0x000fe20000000038 */
[----:B------:R-:W-:Y:S01]  /*ae10*/  FFMA R51, R96, R90, R51 ;  /* 0x0000005a60337223 */ /* 0x000fe20000000033 */
[----:B------:R-:W-:-:S02]  /*ae20*/  SEL R23, R60, RZ, P2 ;  /* 0x000000ff3c177207 */ /* 0x000fc40001000000 */
[----:B------:R-:W-:Y:S02]  /*ae30*/  SEL R105, R105, RZ, P4 ;  /* 0x000000ff69697207 */ /* 0x000fe40002000000 */
[----:B------:R-:W-:Y:S01]  /*ae40*/  SEL R60, R103, RZ, P2 ;  /* 0x000000ff673c7207 */ /* 0x000fe20001000000 */
[C---:B------:R-:W-:Y:S01]  /*ae50*/  FFMA R36, R21.reuse, R36, R185 ;  /* 0x0000002415247223 */ /* 0x040fe200000000b9 */
[----:B------:R-:W-:Y:S01]  /*ae60*/  SEL R102, R102, RZ, P5 ;  /* 0x000000ff66667207 */ /* 0x000fe20002800000 */
[----:B------:R-:W-:Y:S01]  /*ae70*/  FFMA R10, R21, R10, R189 ;  /* 0x0000000a150a7223 */ /* 0x000fe200000000bd */
[----:B------:R-:W-:Y:S01]  /*ae80*/  SEL R69, R69, RZ, P4 ;  /* 0x000000ff45457207 */ /* 0x000fe20002000000 */
[----:B------:R-:W-:Y:S01]  /*ae90*/  FFMA R20, R51, R21, R20 ;  /* 0x0000001533147223 */ /* 0x000fe20000000014 */
[----:B------:R-:W-:Y:S02]  /*aea0*/  SEL R56, R61, RZ, P2 ;  /* 0x000000ff3d387207 */ /* 0x000fe40001000000 */
[----:B------:R-:W-:-:S02]  /*aeb0*/  SEL R68, R68, RZ, P4 ;  /* 0x000000ff44447207 */ /* 0x000fc40002000000 */
[----:B------:R-:W-:Y:S02]  /*aec0*/  @P3 SEL R102, R60, R105, !P0 ;  /* 0x000000693c663207 */ /* 0x000fe40004000000 */
[----:B------:R-:W-:Y:S02]  /*aed0*/  SEL R21, R104, RZ, !P1 ;  /* 0x000000ff68157207 */ /* 0x000fe40004800000 */
[----:B------:R-:W-:Y:S02]  /*aee0*/  SEL R98, R98, RZ, P5 ;  /* 0x000000ff62627207 */ /* 0x000fe40002800000 */
[----:B------:R-:W-:Y:S02]  /*aef0*/  SEL R93, R93, RZ, P5 ;  /* 0x000000ff5d5d7207 */ /* 0x000fe40002800000 */
[----:B------:R-:W-:Y:S01]  /*af00*/  @P3 SEL R98, R56, R69, !P0 ;  /* 0x0000004538623207 */ /* 0x000fe20004000000 */
[----:B------:R-:W-:Y:S01]  /*af10*/  FADD R21, R21, R102 ;  /* 0x0000006615157221 */ /* 0x000fe20000000000 */
[----:B------:R-:W-:-:S02]  /*af20*/  SEL R130, R130, RZ, P4 ;  /* 0x000000ff82827207 */ /* 0x000fc40002000000 */
[----:B------:R-:W-:Y:S02]  /*af30*/  @P3 SEL R93, R23, R68, !P0 ;  /* 0x00000044175d3207 */ /* 0x000fe40004000000 */
[----:B------:R-:W-:Y:S02]  /*af40*/  SEL R56, R75, RZ, !P1 ;  /* 0x000000ff4b387207 */ /* 0x000fe40004800000 */
[----:B------:R-:W-:Y:S02]  /*af50*/  SEL R119, R119, RZ, P2 ;  /* 0x000000ff77777207 */ /* 0x000fe40001000000 */
[----:B------:R-:W-:Y:S02]  /*af60*/  SEL R126, R126, RZ, P4 ;  /* 0x000000ff7e7e7207 */ /* 0x000fe40002000000 */
[----:B------:R-:W-:Y:S01]  /*af70*/  SEL R125, R125, RZ, P2 ;  /* 0x000000ff7d7d7207 */ /* 0x000fe20001000000 */
[----:B------:R-:W-:Y:S01]  /*af80*/  FMUL R23, R101, R144 ;  /* 0x0000009065177220 */ /* 0x000fe20000400000 */
[----:B------:R-:W-:Y:S01]  /*af90*/  SEL R118, R118, RZ, P5 ;  /* 0x000000ff76767207 */ /* 0x000fe20002800000 */
[----:B------:R-:W-:Y:S01]  /*afa0*/  FADD R56, R56, R93 ;  /* 0x0000005d38387221 */ /* 0x000fe20000000000 */
[----:B------:R-:W-:Y:S01]  /*afb0*/  SEL R124, R124, RZ, P5 ;  /* 0x000000ff7c7c7207 */ /* 0x000fe20002800000 */
[----:B------:R-:W-:Y:S01]  /*afc0*/  FMUL R60, R94, R21 ;  /* 0x000000155e3c7220 */ /* 0x000fe20000400000 */
[----:B------:R-:W-:-:S02]  /*afd0*/  @P3 SEL R118, R119, R130, !P0 ;  /* 0x0000008277763207 */ /* 0x000fc40004000000 */
[----:B------:R-:W-:Y:S02]  /*afe0*/  SEL R39, R134, RZ, !P1 ;  /* 0x000000ff86277207 */ /* 0x000fe40004800000 */
[----:B------:R-:W-:Y:S02]  /*aff0*/  @P3 SEL R124, R125, R126, !P0 ;  /* 0x0000007e7d7c3207 */ /* 0x000fe40004000000 */
[----:B------:R-:W-:Y:S01]  /*b000*/  SEL R127, R127, RZ, !P1 ;  /* 0x000000ff7f7f7207 */ /* 0x000fe20004800000 */
[----:B------:R-:W-:Y:S01]  /*b010*/  FFMA R141, R162, R141, R23 ;  /* 0x0000008da28d7223 */ /* 0x000fe20000000017 */
[----:B------:R-:W-:Y:S01]  /*b020*/  SEL R27, R82, RZ, !P1 ;  /* 0x000000ff521b7207 */ /* 0x000fe20004800000 */
[----:B------:R-:W-:Y:S01]  /*b030*/  FFMA R23, R89, R56, R60 ;  /* 0x0000003859177223 */ /* 0x000fe2000000003c */
[----:B------:R-:W-:Y:S01]  /*b040*/  FADD R21, R39, R118 ;  /* 0x0000007627157221 */ /* 0x000fe20000000000 */
[----:B------:R-:W-:Y:S01]  /*b050*/  FADD R124, R127, R124 ;  /* 0x0000007c7f7c7221 */ /* 0x000fe20000000000 */
[----:B------:R-:W-:-:S02]  /*b060*/  SEL R122, R122, RZ, P4 ;  /* 0x000000ff7a7a7207 */ /* 0x000fc40002000000 */
[----:B------:R-:W-:Y:S01]  /*b070*/  SEL R113, R113, RZ, P2 ;  /* 0x000000ff71717207 */ /* 0x000fe20001000000 */
[----:B------:R-:W-:Y:S01]  /*b080*/  FFMA R21, R106, R21, R23 ;  /* 0x000000156a157223 */ /* 0x000fe20000000017 */
[----:B------:R-:W-:Y:S01]  /*b090*/  SEL R112, R112, RZ, P5 ;  /* 0x000000ff70707207 */ /* 0x000fe20002800000 */
[----:B------:R-:W-:Y:S01]  /*b0a0*/  FADD R27, R27, R98 ;  /* 0x000000621b1b7221 */ /* 0x000fe20000000000 */
[----:B------:R-:W-:Y:S01]  /*b0b0*/  FMUL R23, R203, R124 ;  /* 0x0000007ccb177220 */ /* 0x000fe20000400000 */
[----:B------:R-:W-:Y:S02]  /*b0c0*/  SEL R74, R74, RZ, P4 ;  /* 0x000000ff4a4a7207 */ /* 0x000fe40002000000 */
[----:B------:R-:W-:Y:S02]  /*b0d0*/  SEL R67, R67, RZ, P2 ;  /* 0x000000ff43437207 */ /* 0x000fe40001000000 */
[----:B------:R-:W-:Y:S02]  /*b0e0*/  @P3 SEL R112, R113, R122, !P0 ;  /* 0x0000007a71703207 */ /* 0x000fe40004000000 */
[----:B------:R-:W-:Y:S01]  /*b0f0*/  SEL R39, R72, RZ, !P1 ;  /* 0x000000ff48277207 */ /* 0x000fe20004800000 */
[----:B------:R-:W-:Y:S01]  /*b100*/  FFMA R60, R202, R27, R23 ;  /* 0x0000001bca3c7223 */ /* 0x000fe20000000017 */
[----:B------:R-:W-:-:S02]  /*b110*/  SEL R99, R99, RZ, P5 ;  /* 0x000000ff63637207 */ /* 0x000fc40002800000 */
[----:B------:R-:W-:Y:S01]  /*b120*/  SEL R110, R110, RZ, P4 ;  /* 0x000000ff6e6e7207 */ /* 0x000fe20002000000 */
[----:B------:R-:W-:Y:S01]  /*b130*/  FADD R112, R39, R112 ;  /* 0x0000007027707221 */ /* 0x000fe20000000000 */
[----:B------:R-:W-:Y:S02]  /*b140*/  @P3 SEL R99, R67, R74, !P0 ;  /* 0x0000004a43633207 */ /* 0x000fe40004000000 */
[----:B------:R-:W-:Y:S02]  /*b150*/  SEL R68, R83, RZ, !P1 ;  /* 0x000000ff53447207 */ /* 0x000fe40004800000 */
[----:B------:R-:W-:Y:S02]  /*b160*/  SEL R54, R54, RZ, P5 ;  /* 0x000000ff36367207 */ /* 0x000fe40002800000 */
[----:B------:R-:W-:Y:S02]  /*b170*/  SEL R117, R117, RZ, P4 ;  /* 0x000000ff75757207 */ /* 0x000fe40002000000 */
[----:B------:R-:W-:Y:S01]  /*b180*/  SEL R23, R62, RZ, P2 ;  /* 0x000000ff3e177207 */ /* 0x000fe20001000000 */
[----:B------:R-:W-:Y:S01]  /*b190*/  FADD R99, R68, R99 ;  /* 0x0000006344637221 */ /* 0x000fe20000000000 */
[----:B------:R-:W-:-:S02]  /*b1a0*/  SEL R62, R115, RZ, P2 ;  /* 0x000000ff733e7207 */ /* 0x000fc40001000000 */
[----:B------:R-:W-:Y:S02]  /*b1b0*/  SEL R133, R133, RZ, P4 ;  /* 0x000000ff85857207 */ /* 0x000fe40002000000 */
[----:B------:R-:W-:Y:S02]  /*b1c0*/  SEL R132, R132, RZ, P2 ;  /* 0x000000ff84847207 */ /* 0x000fe40001000000 */
[----:B------:R-:W-:Y:S02]  /*b1d0*/  SEL R136, R136, RZ, P4 ;  /* 0x000000ff88887207 */ /* 0x000fe40002000000 */
[----:B------:R-:W-:Y:S02]  /*b1e0*/  SEL R111, R111, RZ, !P1 ;  /* 0x000000ff6f6f7207 */ /* 0x000fe40004800000 */
[----:B------:R-:W-:Y:S02]  /*b1f0*/  SEL R123, R123, RZ, P2 ;  /* 0x000000ff7b7b7207 */ /* 0x000fe40001000000 */
[----:B------:R-:W-:-:S02]  /*b200*/  SEL R114, R114, RZ, P5 ;  /* 0x000000ff72727207 */ /* 0x000fc40002800000 */
[----:B------:R-:W-:Y:S02]  /*b210*/  SEL R131, R131, RZ, P5 ;  /* 0x000000ff83837207 */ /* 0x000fe40002800000 */
[----:B------:R-:W-:Y:S02]  /*b220*/  SEL R42, R42, RZ, P5 ;  /* 0x000000ff2a2a7207 */ /* 0x000fe40002800000 */
[----:B------:R-:W-:Y:S02]  /*b230*/  SEL R128, R128, RZ, !P1 ;  /* 0x000000ff80807207 */ /* 0x000fe40004800000 */
[----:B------:R-:W-:Y:S02]  /*b240*/  SEL R87, R87, RZ, P4 ;  /* 0x000000ff57577207 */ /* 0x000fe40002000000 */
[----:B------:R-:W-:Y:S02]  /*b250*/  SEL R63, R63, RZ, P4 ;  /* 0x000000ff3f3f7207 */ /* 0x000fe40002000000 */
[----:B------:R-:W-:-:S02]  /*b260*/  SEL R58, R58, RZ, P2 ;  /* 0x000000ff3a3a7207 */ /* 0x000fc40001000000 */
[----:B------:R-:W-:Y:S02]  /*b270*/  SEL R29, R29, RZ, P5 ;  /* 0x000000ff1d1d7207 */ /* 0x000fe40002800000 */
[----:B------:R-:W-:Y:S02]  /*b280*/  SEL R55, R55, RZ, P5 ;  /* 0x000000ff37377207 */ /* 0x000fe40002800000 */
[----:B------:R-:W-:Y:S02]  /*b290*/  SEL R50, R50, RZ, P4 ;  /* 0x000000ff32327207 */ /* 0x000fe40002000000 */
[----:B------:R-:W-:Y:S02]  /*b2a0*/  SEL R49, R49, RZ, P2 ;  /* 0x000000ff31317207 */ /* 0x000fe40001000000 */
[----:B------:R-:W-:Y:S02]  /*b2b0*/  SEL R32, R32, RZ, !P1 ;  /* 0x000000ff20207207 */ /* 0x000fe40004800000 */
[----:B------:R-:W-:Y:S01]  /*b2c0*/  SEL R138, R138, RZ, P4 ;  /* 0x000000ff8a8a7207 */ /* 0x000fe20002000000 */
[----:B------:R-:W-:Y:S01]  /*b2d0*/  FFMA R141, R208, R150, R141 ;  /* 0x00000096d08d7223 */ /* 0x000fe2000000008d */
[----:B------:R-:W-:Y:S01]  /*b2e0*/  @P3 SEL R54, R23, R110, !P0 ;  /* 0x0000006e17363207 */ /* 0x000fe20004000000 */
[----:B------:R-:W-:Y:S01]  /*b2f0*/  FMUL R23, R211, R112 ;  /* 0x00000070d3177220 */ /* 0x000fe20000400000 */
[----:B------:R-:W-:-:S02]  /*b300*/  @P3 SEL R114, R62, R117, !P0 ;  /* 0x000000753e723207 */ /* 0x000fc40004000000 */
[----:B------:R-:W-:Y:S01]  /*b310*/  SEL R48, R48, RZ, P5 ;  /* 0x000000ff30307207 */ /* 0x000fe20002800000 */
[----:B------:R-:W-:Y:S01]  /*b320*/  FFMA R62, R210, R99, R23 ;  /* 0x00000063d23e7223 */ /* 0x000fe20000000017 */
[----:B------:R-:W-:Y:S01]  /*b330*/  @P3 SEL R131, R132, R133, !P0 ;  /* 0x0000008584833207 */ /* 0x000fe20004000000 */
[----:B------:R-:W-:Y:S01]  /*b340*/  FADD R54, R111, R54 ;  /* 0x000000366f367221 */ /* 0x000fe20000000000 */
[----:B------:R-:W-:Y:S02]  /*b350*/  @P3 SEL R42, R123, R136, !P0 ;  /* 0x000000887b2a3207 */ /* 0x000fe40004000000 */
[----:B------:R-:W-:Y:S02]  /*b360*/  SEL R86, R86, RZ, P5 ;  /* 0x000000ff56567207 */ /* 0x000fe40002800000 */
[----:B------:R-:W-:Y:S02]  /*b370*/  SEL R146, R146, RZ, P4 ;  /* 0x000000ff92927207 */ /* 0x000fe40002000000 */
[----:B------:R-:W-:-:S02]  /*b380*/  SEL R145, R145, RZ, P2 ;  /* 0x000000ff91917207 */ /* 0x000fc40001000000 */
[----:B------:R-:W-:Y:S02]  /*b390*/  SEL R31, R31, RZ, !P1 ;  /* 0x000000ff1f1f7207 */ /* 0x000fe40004800000 */
[----:B------:R-:W-:Y:S02]  /*b3a0*/  SEL R143, R143, RZ, P5 ;  /* 0x000000ff8f8f7207 */ /* 0x000fe40002800000 */
[----:B------:R-:W-:Y:S02]  /*b3b0*/  SEL R25, R25, RZ, P4 ;  /* 0x000000ff19197207 */ /* 0x000fe40002000000 */
[----:B------:R-:W-:Y:S02]  /*b3c0*/  SEL R120, R120, RZ, P4 ;  /* 0x000000ff78787207 */ /* 0x000fe40002000000 */
[----:B------:R-:W-:Y:S02]  /*b3d0*/  SEL R139, R139, RZ, P4 ;  /* 0x000000ff8b8b7207 */ /* 0x000fe40002000000 */
[----:B------:R-:W-:-:S02]  /*b3e0*/  SEL R148, R148, RZ, P4 ;  /* 0x000000ff94947207 */ /* 0x000fc40002000000 */
[----:B------:R-:W-:Y:S02]  /*b3f0*/  SEL R135, R135, RZ, P2 ;  /* 0x000000ff87877207 */ /* 0x000fe40001000000 */
[----:B------:R-:W-:Y:S02]  /*b400*/  SEL R66, R66, RZ, P2 ;  /* 0x000000ff42427207 */ /* 0x000fe40001000000 */
[----:B------:R-:W-:Y:S02]  /*b410*/  SEL R26, R26, RZ, !P1 ;  /* 0x000000ff1a1a7207 */ /* 0x000fe40004800000 */
[----:B--2---:R-:W-:Y:S02]  /*b420*/  SEL R163, R163, RZ, P2 ;  /* 0x000000ffa3a37207 */ /* 0x004fe40001000000 */
[----:B------:R-:W-:Y:S02]  /*b430*/  SEL R108, R108, RZ, P5 ;  /* 0x000000ff6c6c7207 */ /* 0x000fe40002800000 */
[----:B------:R-:W-:-:S02]  /*b440*/  SEL R129, R129, RZ, P5 ;  /* 0x000000ff81817207 */ /* 0x000fc40002800000 */
[----:B------:R-:W-:Y:S02]  /*b450*/  SEL R52, R52, RZ, P5 ;  /* 0x000000ff34347207 */ /* 0x000fe40002800000 */
[----:B------:R-:W-:Y:S02]  /*b460*/  SEL R11, R11, RZ, P5 ;  /* 0x000000ff0b0b7207 */ /* 0x000fe40002800000 */
[----:B------:R-:W-:Y:S02]  /*b470*/  SEL R70, R70, RZ, P4 ;  /* 0x000000ff46467207 */ /* 0x000fe40002000000 */
[----:B------:R-:W-:Y:S02]  /*b480*/  SEL R149, R149, RZ, P4 ;  /* 0x000000ff95957207 */ /* 0x000fe40002000000 */
[----:B------:R-:W-:Y:S01]  /*b490*/  SEL R65, R65, RZ, P2 ;  /* 0x000000ff41417207 */ /* 0x000fe20001000000 */
[----:B------:R-:W-:Y:S01]  /*b4a0*/  FMUL R101, R101, R196 ;  /* 0x000000c465657220 */ /* 0x000fe20000400000 */
[----:B------:R-:W-:Y:S01]  /*b4b0*/  SEL R23, R137, RZ, !P1 ;  /* 0x000000ff89177207 */ /* 0x000fe20004800000 */
[----:B------:R-:W-:Y:S01]  /*b4c0*/  FADD R131, R128, R131 ;  /* 0x0000008380837221 */ /* 0x000fe20000000000 */
[----:B------:R-:W-:Y:S01]  /*b4d0*/  FFMA R27, R209, R54, R62 ;  /* 0x00000036d11b7223 */ /* 0x000fe2000000003e */
[----:B------:R-:W-:-:S02]  /*b4e0*/  SEL R56, R116, RZ, !P1 ;  /* 0x000000ff74387207 */ /* 0x000fc40004800000 */
[----:B------:R-:W-:Y:S01]  /*b4f0*/  SEL R197, R197, RZ, P5 ;  /* 0x000000ffc5c57207 */ /* 0x000fe20002800000 */
[----:B------:R-:W-:Y:S01]  /*b500*/  FADD R23, R23, R42 ;  /* 0x0000002a17177221 */ /* 0x000fe20000000000 */
[----:B------:R-:W-:Y:S01]  /*b510*/  FFMA R21, R34, R131, R21 ;  /* 0x0000008322157223 */ /* 0x000fe20000000015 */
[----:B------:R-:W-:Y:S02]  /*b520*/  @P3 SEL R55, R58, R63, !P0 ;  /* 0x0000003f3a373207 */ /* 0x000fe40004000000 */
[----:B------:R-:W-:Y:S01]  /*b530*/  SEL R109, R109, RZ, !P1 ;  /* 0x000000ff6d6d7207 */ /* 0x000fe20004800000 */
[----:B------:R-:W-:Y:S01]  /*b540*/  FFMA R23, R46, R23, R27 ;  /* 0x000000172e177223 */ /* 0x000fe2000000001b */
[----:B------:R-:W-:Y:S01]  /*b550*/  FFMA R21, R95, R21, R30 ;  /* 0x000000155f157223 */ /* 0x000fe2000000001e */
[----:B------:R-:W-:Y:S01]  /*b560*/  @P3 SEL R48, R49, R50, !P0 ;  /* 0x0000003231303207 */ /* 0x000fe20004000000 */
[----:B------:R-:W-:Y:S01]  /*b570*/  FFMA R141, R96, R151, R141 ;  /* 0x00000097608d7223 */ /* 0x000fe2000000008d */
[----:B------:R-:W-:Y:S01]  /*b580*/  FFMA R30, R95, R23, R10 ;  /* 0x000000175f1e7223 */ /* 0x000fe2000000000a */
[----:B------:R-:W-:-:S02]  /*b590*/  SEL R10, R73, RZ, P2 ;  /* 0x000000ff490a7207 */ /* 0x000fc40001000000 */
[----:B------:R-:W-:Y:S02]  /*b5a0*/  ISETP.GE.AND P6, PT, R0, 0x80, PT ;  /* 0x000000800000780c */ /* 0x000fe40003fc6270 */
[----:B------:R-:W-:Y:S02]  /*b5b0*/  SEL R64, R64, RZ, P5 ;  /* 0x000000ff40407207 */ /* 0x000fe40002800000 */
[----:B------:R-:W-:Y:S02]  /*b5c0*/  SEL R171, R171, RZ, P5 ;  /* 0x000000ffabab7207 */ /* 0x000fe40002800000 */
[----:B------:R-:W-:Y:S02]  /*b5d0*/  SEL R100, R100, RZ, P4 ;  /* 0x000000ff64647207 */ /* 0x000fe40002000000 */
[----:B------:R-:W-:Y:S02]  /*b5e0*/  SEL R121, R121, RZ, !P1 ;  /* 0x000000ff79797207 */ /* 0x000fe40004800000 */
[----:B------:R-:W-:-:S02]  /*b5f0*/  SEL R88, R88, RZ, !P1 ;  /* 0x000000ff58587207 */ /* 0x000fc40004800000 */
[----:B------:R-:W-:Y:S02]  /*b600*/  SEL R22, R22, RZ, P5 ;  /* 0x000000ff16167207 */ /* 0x000fe40002800000 */
[----:B------:R-:W-:Y:S02]  /*b610*/  SEL R37, R37, RZ, P4 ;  /* 0x000000ff25257207 */ /* 0x000fe40002000000 */
[----:B----4-:R-:W-:Y:S02]  /*b620*/  SEL R28, R28, RZ, P2 ;  /* 0x000000ff1c1c7207 */ /* 0x010fe40001000000 */
[----:B------:R-:W-:Y:S02]  /*b630*/  SEL R38, R38, RZ, P5 ;  /* 0x000000ff26267207 */ /* 0x000fe40002800000 */
[----:B------:R-:W-:Y:S01]  /*b640*/  SEL R107, R107, RZ, !P1 ;  /* 0x000000ff6b6b7207 */ /* 0x000fe20004800000 */
[----:B------:R-:W-:Y:S01]  /*b650*/  IMAD R15, R15, 0x8000, R16 ;  /* 0x000080000f0f7824 */ /* 0x000fe200078e0210 */
[----:B------:R-:W-:Y:S01]  /*b660*/  @P3 SEL R29, R10, R87, !P0 ;  /* 0x000000570a1d3207 */ /* 0x000fe20004000000 */
[----:B------:R-:W5:Y:S01]  /*b670*/  LDL R39, [R1+0xc] ;  /* 0x00000c0001277983 */ /* 0x000f620000100800 */
[----:B------:R-:W-:-:S02]  /*b680*/  SEL R23, R92, RZ, P2 ;  /* 0x000000ff5c177207 */ /* 0x000fc40001000000 */
[----:B------:R-:W-:Y:S01]  /*b690*/  SEL R10, R33, RZ, !P1 ;  /* 0x000000ff210a7207 */ /* 0x000fe20004800000 */
[----:B------:R-:W-:Y:S01]  /*b6a0*/  FADD R29, R32, R29 ;  /* 0x0000001d201d7221 */ /* 0x000fe20000000000 */
[----:B------:R-:W-:Y:S02]  /*b6b0*/  SEL R27, R35, RZ, !P1 ;  /* 0x000000ff231b7207 */ /* 0x000fe40004800000 */
[----:B------:R-:W-:Y:S01]  /*b6c0*/  @P3 SEL R143, R145, R146, !P0 ;  /* 0x00000092918f3207 */ /* 0x000fe20004000000 */
[----:B------:R-:W-:Y:S01]  /*b6d0*/  FADD R55, R10, R55 ;  /* 0x000000370a377221 */ /* 0x000fe20000000000 */
[----:B------:R-:W-:Y:S02]  /*b6e0*/  @P3 SEL R86, R23, R138, !P0 ;  /* 0x0000008a17563207 */ /* 0x000fe40004000000 */
[----:B------:R-:W-:Y:S02]  /*b6f0*/  @P3 SEL R129, R135, R120, !P0 ;  /* 0x0000007887813207 */ /* 0x000fe40004000000 */
[----:B------:R-:W-:-:S02]  /*b700*/  @P3 SEL R52, R66, R139, !P0 ;  /* 0x0000008b42343207 */ /* 0x000fc40004000000 */
[----:B------:R-:W-:Y:S01]  /*b710*/  @P3 SEL R11, R163, R148, !P0 ;  /* 0x00000094a30b3207 */ /* 0x000fe20004000000 */
[----:B------:R-:W-:Y:S01]  /*b720*/  FFMA R43, R162, R43, R101 ;  /* 0x0000002ba22b7223 */ /* 0x000fe20000000065 */
[----:B------:R-:W-:Y:S01]  /*b730*/  SEL R10, R147, RZ, P2 ;  /* 0x000000ff930a7207 */ /* 0x000fe20001000000 */
[----:B------:R-:W-:Y:S01]  /*b740*/  FADD R48, R27, R48 ;  /* 0x000000301b307221 */ /* 0x000fe20000000000 */
[----:B------:R-:W-:Y:S01]  /*b750*/  FMUL R94, R94, R29 ;  /* 0x0000001d5e5e7220 */ /* 0x000fe20000400000 */
[----:B------:R-:W-:Y:S01]  /*b760*/  FADD R86, R31, R86 ;  /* 0x000000561f567221 */ /* 0x000fe20000000000 */
[----:B------:R-:W-:Y:S01]  /*b770*/  FFMA R141, R141, R95, R20 ;  /* 0x0000005f8d8d7223 */ /* 0x000fe20000000014 */
[----:B------:R-:W-:Y:S01]  /*b780*/  @P3 SEL R108, R10, R25, !P0 ;  /* 0x000000190a6c3207 */ /* 0x000fe20004000000 */
[----:B------:R-:W-:Y:S01]  /*b790*/  FFMA R89, R89, R48, R94 ;  /* 0x0000003059597223 */ /* 0x000fe2000000005e */
[----:B------:R-:W-:Y:S01]  /*b7a0*/  SEL R27, R140, RZ, !P1 ;  /* 0x000000ff8c1b7207 */ /* 0x000fe20004800000 */
[----:B------:R-:W-:Y:S01]  /*b7b0*/  FADD R143, R26, R143 ;  /* 0x0000008f1a8f7221 */ /* 0x000fe20000000000 */
[----:B------:R-:W-:Y:S01]  /*b7c0*/  SEL R20, R13, RZ, !P1 ;  /* 0x000000ff0d147207 */ /* 0x000fe20004800000 */
[----:B------:R-:W5:Y:S01]  /*b7d0*/  LDL R42, [R1+0x10] ;  /* 0x00001000012a7983 */ /* 0x000f620000100800 */
[----:B---3--:R-:W-:Y:S01]  /*b7e0*/  SEL R10, R187, RZ, P2 ;  /* 0x000000ffbb0a7207 */ /* 0x008fe20001000000 */
[----:B------:R-:W-:Y:S01]  /*b7f0*/  FMUL R203, R203, R86 ;  /* 0x00000056cbcb7220 */ /* 0x000fe20000400000 */
[----:B------:R-:W-:Y:S01]  /*b800*/  SEL R13, R188, RZ, P2 ;  /* 0x000000ffbc0d7207 */ /* 0x000fe20001000000 */
[----:B------:R-:W-:Y:S01]  /*b810*/  FADD R56, R56, R129 ;  /* 0x0000008138387221 */ /* 0x000fe20000000000 */
[----:B------:R-:W-:Y:S01]  /*b820*/  @P3 SEL R64, R65, R70, !P0 ;  /* 0x0000004641403207 */ /* 0x000fe20004000000 */
[----:B------:R-:W-:Y:S01]  /*b830*/  FADD R52, R27, R52 ;  /* 0x000000341b347221 */ /* 0x000fe20000000000 */
[----:B------:R-:W-:Y:S01]  /*b840*/  SEL R23, R85, RZ, !P1 ;  /* 0x000000ff55177207 */ /* 0x000fe20004800000 */
[----:B------:R-:W-:Y:S01]  /*b850*/  FFMA R89, R106, R143, R89 ;  /* 0x0000008f6a597223 */ /* 0x000fe20000000059 */
[----:B------:R-:W-:Y:S01]  /*b860*/  @P3 SEL R171, R10, R149, !P0 ;  /* 0x000000950aab3207 */ /* 0x000fe20004000000 */
[----:B------:R-:W-:Y:S01]  /*b870*/  FADD R11, R20, R11 ;  /* 0x0000000b140b7221 */ /* 0x000fe20000000000 */
[----:B------:R-:W-:Y:S01]  /*b880*/  SEL R197, R197, R142, !P3 ;  /* 0x0000008ec5c57207 */ /* 0x000fe20005800000 */
[----:B------:R-:W-:Y:S01]  /*b890*/  FFMA R202, R202, R55, R203 ;  /* 0x00000037caca7223 */ /* 0x000fe200000000cb */
[----:B------:R-:W-:Y:S01]  /*b8a0*/  SEL R10, R41, RZ, !P1 ;  /* 0x000000ff290a7207 */ /* 0x000fe20004800000 */
[----:B------:R-:W-:Y:S01]  /*b8b0*/  FADD R108, R109, R108 ;  /* 0x0000006c6d6c7221 */ /* 0x000fe20000000000 */
[----:B------:R-:W-:Y:S01]  /*b8c0*/  @P3 SEL R22, R13, R100, !P0 ;  /* 0x000000640d163207 */ /* 0x000fe20004000000 */
[----:B------:R-:W-:Y:S01]  /*b8d0*/  FFMA R56, R97, R56, R60 ;  /* 0x0000003861387223 */ /* 0x000fe2000000003c */
[----:B------:R-:W-:Y:S01]  /*b8e0*/  SEL R13, R44, RZ, !P1 ;  /* 0x000000ff2c0d7207 */ /* 0x000fe20004800000 */
[----:B------:R-:W-:Y:S01]  /*b8f0*/  FADD R114, R121, R114 ;  /* 0x0000007279727221 */ /* 0x000fe20000000000 */
[----:B------:R-:W-:Y:S01]  /*b900*/  FADD R23, R23, R64 ;  /* 0x0000004017177221 */ /* 0x000fe20000000000 */
[----:B------:R-:W-:Y:S01]  /*b910*/  FMUL R211, R211, R52 ;  /* 0x00000034d3d37220 */ /* 0x000fe20000400000 */
[----:B------:R-:W-:Y:S01]  /*b920*/  FFMA R89, R34, R11, R89 ;  /* 0x0000000b22597223 */ /* 0x000fe20000000059 */
[----:B------:R-:W-:Y:S01]  /*b930*/  FFMA R108, R97, R108, R202 ;  /* 0x0000006c616c7223 */ /* 0x000fe200000000ca */
[----:B------:R-:W-:Y:S01]  /*b940*/  FFMA R43, R208, R53, R43 ;  /* 0x00000035d02b7223 */ /* 0x000fe2000000002b */
[----:B------:R-:W-:Y:S01]  /*b950*/  FADD R10, R10, R171 ;  /* 0x000000ab0a0a7221 */ /* 0x000fe20000000000 */
[----:B------:R-:W-:Y:S01]  /*b960*/  FADD R11, R197, R88 ;  /* 0x00000058c50b7221 */ /* 0x000fe20000000000 */
[----:B------:R-:W-:Y:S01]  /*b970*/  FFMA R56, R59, R114, R56 ;  /* 0x000000723b387223 */ /* 0x000fe20000000038 */
[----:B------:R-:W-:Y:S01]  /*b980*/  FFMA R210, R210, R23, R211 ;  /* 0x00000017d2d27223 */ /* 0x000fe200000000d3 */
[----:B------:R-:W-:Y:S01]  /*b990*/  FADD R13, R13, R22 ;  /* 0x000000160d0d7221 */ /* 0x000fe20000000000 */
[----:B------:R-:W-:Y:S01]  /*b9a0*/  FFMA R89, R24, R89, R21 ;  /* 0x0000005918597223 */ /* 0x000fe20000000015 */
[----:B------:R-:W-:Y:S01]  /*b9b0*/  FFMA R59, R59, R10, R108 ;  /* 0x0000000a3b3b7223 */ /* 0x000fe2000000006c */
[----:B------:R-:W-:Y:S01]  /*b9c0*/  FFMA R96, R96, R11, R43 ;  /* 0x0000000b60607223 */ /* 0x000fe2000000002b */
[----:B------:R-:W-:-:S02]  /*b9d0*/  CS2R R20, SRZ ;  /* 0x0000000000147805 */ /* 0x000fc4000001ff00 */
[----:B------:R-:W-:Y:S01]  /*b9e0*/  CS2R R22, SRZ ;  /* 0x0000000000167805 */ /* 0x000fe2000001ff00 */
[----:B------:R-:W-:Y:S01]  /*b9f0*/  @!P6 IMAD.MOV.U32 R10, RZ, RZ, R218 ;  /* 0x000000ffff0ae224 */ /* 0x000fe200078e00da */
[----:B------:R-:W-:Y:S01]  /*ba00*/  @P3 SEL R38, R28, R37, !P0 ;  /* 0x000000251c263207 */ /* 0x000fe20004000000 */
[----:B------:R-:W-:Y:S02]  /*ba10*/  @!P6 IMAD.MOV.U32 R11, RZ, RZ, R214 ;  /* 0x000000ffff0be224 */ /* 0x000fe400078e00d6 */
[----:B------:R-:W-:Y:S01]  /*ba20*/  FFMA R35, R95, R56, R36 ;  /* 0x000000385f237223 */ /* 0x000fe20000000024 */
[----:B------:R-:W0:Y:S01]  /*ba30*/  LDC.64 R26, c[0x0][0x280] ;  /* 0x0000a000ff1a7b82 */ /* 0x000e220000000a00 */
[----:B------:R-:W-:Y:S02]  /*ba40*/  SHF.R.U32.HI R245, RZ, 0x8, R5 ;  /* 0x00000008fff57819 */ /* 0x000fe40000011605 */
[----:B------:R-:W-:Y:S01]  /*ba50*/  LOP3.LUT P4, RZ, R3, 0x4, RZ, 0xc0, !PT ;  /* 0x0000000403ff7812 */ /* 0x000fe2000788c0ff */
[----:B------:R1:W2:Y:S04]  /*ba60*/  @!P6 LDG.E.EF.128 R20, desc[UR8][R10.64] ;  /* 0x000000080a14e981 */ /* 0x0002a8000c0e1d00 */
[----:B------:R-:W-:Y:S01]  /*ba70*/  BAR.SYNC.DEFER_BLOCKING 0x0 ;  /* 0x0000000000007b1d */ /* 0x000fe20000010000 */
[----:B------:R-:W-:-:S04]  /*ba80*/  FADD R38, R107, R38 ;  /* 0x000000266b267221 */ /* 0x000fc80000000000 */
[----:B------:R-:W-:-:S03]  /*ba90*/  FFMA R209, R209, R38, R210 ;  /* 0x00000026d1d17223 */ /* 0x000fc600000000d2 */
[----:B------:R-:W3:Y:S01]  /*baa0*/  LDC.64 R28, c[0x0][0x288] ;  /* 0x0000a200ff1c7b82 */ /* 0x000ee20000000a00 */
[----:B------:R-:W-:Y:S01]  /*bab0*/  FFMA R35, R24, R59, R35 ;  /* 0x0000003b18237223 */ /* 0x000fe20000000023 */
[----:B------:R-:W-:Y:S01]  /*bac0*/  FFMA R141, R96, R24, R141 ;  /* 0x00000018608d7223 */ /* 0x000fe2000000008d */
[----:B------:R-:W-:Y:S01]  /*bad0*/  FFMA R13, R46, R13, R209 ;  /* 0x0000000d2e0d7223 */ /* 0x000fe200000000d1 */
[----:B------:R-:W-:Y:S01]  /*bae0*/  IMAD.MOV.U32 R31, RZ, RZ, RZ ;  /* 0x000000ffff1f7224 */ /* 0x000fe200078e00ff */
[----:B------:R-:W-:Y:S01]  /*baf0*/  CS2R R32, SRZ ;  /* 0x0000000000207805 */ /* 0x000fe2000001ff00 */
[----:B------:R-:W-:Y:S02]  /*bb00*/  IMAD.MOV.U32 R34, RZ, RZ, RZ ;  /* 0x000000ffff227224 */ /* 0x000fe400078e00ff */
[----:B------:R-:W-:Y:S01]  /*bb10*/  FFMA R13, R24, R13, R30 ;  /* 0x0000000d180d7223 */ /* 0x000fe2000000001e */
[-C--:B------:R-:W-:Y:S01]  /*bb20*/  LOP3.LUT R24, R245, R17.reuse, RZ, 0xfc, !PT ;  /* 0x00000011f5187212 */ /* 0x080fe200078efcff */
[----:B-1----:R-:W1:Y:S01]  /*bb30*/  LDC.64 R10, c[0x0][0x278] ;  /* 0x00009e00ff0a7b82 */ /* 0x002e620000000a00 */
[----:B0-----:R-:W-:Y:S01]  /*bb40*/  IMAD.WIDE R26, R19, 0x4, R26 ;  /* 0x00000004131a7825 */ /* 0x001fe200078e021a */
[----:B------:R-:W-:Y:S01]  /*bb50*/  ISETP.NE.AND P5, PT, R219, 0x10, PT ;  /* 0x00000010db00780c */ /* 0x000fe20003fa5270 */
[----:B------:R-:W4:Y:S01]  /*bb60*/  LDL R44, [R1+0x1c] ;  /* 0x00001c00012c7983 */ /* 0x000f220000100800 */
[----:B------:R-:W-:-:S03]  /*bb70*/  LOP3.LUT R14, R14, R17, RZ, 0xfc, !PT ;  /* 0x000000110e0e7212 */ /* 0x000fc600078efcff */
[----:B------:R-:W2:Y:S04]  /*bb80*/  LDL R43, [R1+0x18] ;  /* 0x00001800012b7983 */ /* 0x000ea80000100800 */
[----:B------:R-:W-:Y:S04]  /*bb90*/  STS [R12], R89 ;  /* 0x000000590c007388 */ /* 0x000fe80000000800 */
[----:B------:R0:W-:Y:S04]  /*bba0*/  STS [R12+0x8], R35 ;  /* 0x000008230c007388 */ /* 0x0001e80000000800 */
[----:B------:R-:W-:Y:S04]  /*bbb0*/  STS [R12+0x10], R13 ;  /* 0x0000100d0c007388 */ /* 0x000fe80000000800 */
[----:B------:R1:W-:Y:S01]  /*bbc0*/  STS [R12+0x18], R141 ;  /* 0x0000188d0c007388 */ /* 0x0003e20000000800 */
[----:B------:R-:W-:Y:S01]  /*bbd0*/  ISETP.GT.AND P3, PT, R24, 0xbf, !P6 ;  /* 0x000000bf1800780c */ /* 0x000fe20007764270 */
[----:B---3--:R-:W-:Y:S01]  /*bbe0*/  IMAD.WIDE R18, R18, 0x4, R28 ;  /* 0x0000000412127825 */ /* 0x008fe200078e021c */
[----:B------:R-:W-:Y:S01]  /*bbf0*/  CS2R R28, SRZ ;  /* 0x00000000001c7805 */ /* 0x000fe2000001ff00 */
[----:B------:R-:W5:Y:S02]  /*bc00*/  LDL R41, [R1+0x14] ;  /* 0x0000140001297983 */ /* 0x000f640000100800 */
[----:B------:R-:W-:Y:S01]  /*bc10*/  IMAD.MOV.U32 R30, RZ, RZ, RZ ;  /* 0x000000ffff1e7224 */ /* 0x000fe200078e00ff */
[----:B------:R-:W-:Y:S01]  /*bc20*/  BAR.SYNC.DEFER_BLOCKING 0x0 ;  /* 0x0000000000007b1d */ /* 0x000fe20000010000 */
[----:B0-----:R-:W-:-:S05]  /*bc30*/  IMAD.MOV.U32 R35, RZ, RZ, RZ ;  /* 0x000000ffff237224 */ /* 0x001fca00078e00ff */
[----:B------:R-:W5:Y:S04]  /*bc40*/  LDL R38, [R1+0x8] ;  /* 0x0000080001267983 */ /* 0x000f680000100800 */
[----:B------:R-:W3:Y:S04]  /*bc50*/  @P4 LDG.E.EF.128 R28, desc[UR8][R26.64] ;  /* 0x000000081a1c4981 */ /* 0x000ee8000c0e1d00 */
[----:B------:R-:W2:Y:S01]  /*bc60*/  @P3 LDG.E.EF.128 R32, desc[UR8][R18.64] ;  /* 0x0000000812203981 */ /* 0x000ea2000c0e1d00 */
[----:B------:R-:W-:Y:S01]  /*bc70*/  IMAD R15, R14, 0x100, R15 ;  /* 0x000001000e0f7824 */ /* 0x000fe200078e020f */
[----:B-1----:R-:W-:-:S03]  /*bc80*/  CS2R R12, SRZ ;  /* 0x00000000000c7805 */ /* 0x002fc6000001ff00 */
[----:B------:R-:W-:Y:S01]  /*bc90*/  IMAD.WIDE R10, R15, 0x4, R10 ;  /* 0x000000040f0a7825 */ /* 0x000fe200078e020a */
[----:B------:R-:W-:Y:S01]  /*bca0*/  CS2R R14, SRZ ;  /* 0x00000000000e7805 */ /* 0x000fe2000001ff00 */
[----:B------:R-:W0:Y:S01]  /*bcb0*/  S2R R36, SR_TID.X ;  /* 0x0000000000247919 */ /* 0x000e220000002100 */
[----:B------:R-:W1:Y:S01]  /*bcc0*/  S2R R25, SR_TID.X ;  /* 0x0000000000197919 */ /* 0x000e620000002100 */
[----:B---3--:R-:W-:Y:S02]  /*bcd0*/  SEL R31, R31, RZ, P4 ;  /* 0x000000ff1f1f7207 */ /* 0x008fe40002000000 */
[----:B------:R-:W-:Y:S02]  /*bce0*/  SEL R30, R30, RZ, P4 ;  /* 0x000000ff1e1e7207 */ /* 0x000fe40002000000 */
[----:B------:R-:W-:Y:S02]  /*bcf0*/  SEL R29, R29, RZ, P4 ;  /* 0x000000ff1d1d7207 */ /* 0x000fe40002000000 */
[----:B------:R-:W-:-:S02]  /*bd00*/  SEL R28, R28, RZ, P4 ;  /* 0x000000ff1c1c7207 */ /* 0x000fc40002000000 */
[----:B--2---:R-:W-:Y:S02]  /*bd10*/  @P5 SEL R31, R35, RZ, P3 ;  /* 0x000000ff231f5207 */ /* 0x004fe40001800000 */
[----:B------:R-:W-:Y:S02]  /*bd20*/  @P5 SEL R30, R34, RZ, P3 ;  /* 0x000000ff221e5207 */ /* 0x000fe40001800000 */
[----:B------:R-:W-:Y:S02]  /*bd30*/  @P5 SEL R29, R33, RZ, P3 ;  /* 0x000000ff211d5207 */ /* 0x000fe40001800000 */
[----:B------:R-:W-:Y:S02]  /*bd40*/  @P5 SEL R28, R32, RZ, P3 ;  /* 0x000000ff201c5207 */ /* 0x000fe40001800000 */
[----:B------:R-:W-:-:S04]  /*bd50*/  ISETP.GE.AND P3, PT, R24, 0x80, PT ;  /* 0x000000801800780c */ /* 0x000fc80003f66270 */
[----:B------:R-:W-:-:S13]  /*bd60*/  ISETP.LT.AND P4, PT, R0, 0x80, !P3 ;  /* 0x000000800000780c */ /* 0x000fda0005f81270 */
[----:B------:R2:W3:Y:S01]  /*bd70*/  @P4 LDG.E.EF.128 R12, desc[UR8][R10.64] ;  /* 0x000000080a0c4981 */ /* 0x0004e2000c0e1d00 */
[----:B0-----:R-:W-:Y:S01]  /*bd80*/  IMAD.SHL.U32 R36, R36, 0x4, RZ ;  /* 0x0000000424247824 */ /* 0x001fe200078e00ff */
[----:B-1----:R-:W-:-:S04]  /*bd90*/  LOP3.LUT R25, R25, 0x40, RZ, 0xc0, !PT ;  /* 0x0000004019197812 */ /* 0x002fc800078ec0ff */
[----:B------:R-:W-:-:S05]  /*bda0*/  LOP3.LUT R36, R36, 0xfc, RZ, 0xc0, !PT ;  /* 0x000000fc24247812 */ /* 0x000fca00078ec0ff */
[----:B------:R-:W-:-:S04]  /*bdb0*/  IMAD R25, R25, 0x4, R36 ;  /* 0x0000000419197824 */ /* 0x000fc800078e0224 */
[----:B--2---:R-:W-:Y:S01]  /*bdc0*/  IMAD.SHL.U32 R10, R25, 0x2, RZ ;  /* 0x00000002190a7824 */ /* 0x004fe200078e00ff */
[----:B------:R-:W-:-:S04]  /*bdd0*/  LOP3.LUT R37, R40, 0x40, RZ, 0xc0, !PT ;  /* 0x0000004028257812 */ /* 0x000fc800078ec0ff */
[----:B------:R-:W-:Y:S02]  /*bde0*/  LOP3.LUT R11, R10, 0x3f0, RZ, 0xc0, !PT ;  /* 0x000003f00a0b7812 */ /* 0x000fe400078ec0ff */
[----:B------:R-:W-:-:S03]  /*bdf0*/  LOP3.LUT R10, R45, 0xfc, RZ, 0xc0, !PT ;  /* 0x000000fc2d0a7812 */ /* 0x000fc600078ec0ff */
[----:B------:R-:W-:Y:S02]  /*be00*/  VIADD R11, R11, UR4 ;  /* 0x000000040b0b7c36 */ /* 0x000fe40008000000 */
[----:B------:R-:W-:Y:S01]  /*be10*/  IMAD R10, R37, 0x4, R10 ;  /* 0x00000004250a7824 */ /* 0x000fe200078e020a */
[----:B------:R-:W-:Y:S01]  /*be20*/  SEL R16, R23, RZ, !P6 ;  /* 0x000000ff17107207 */ /* 0x000fe20007000000 */
[----:B------:R-:W-:Y:S02]  /*be30*/  IMAD.MOV.U32 R24, RZ, RZ, 0x3f800000 ;  /* 0x3f800000ff187424 */ /* 0x000fe400078e00ff */
[----:B------:R-:W-:Y:S01]  /*be40*/  IMAD.MOV.U32 R26, RZ, RZ, 0x3f800000 ;  /* 0x3f800000ff1a7424 */ /* 0x000fe200078e00ff */
[----:B---3--:R-:W-:Y:S02]  /*be50*/  SEL R17, R12, RZ, P4 ;  /* 0x000000ff0c117207 */ /* 0x008fe40002000000 */
[----:B------:R-:W-:Y:S02]  /*be60*/  SEL R12, R13, RZ, P4 ;  /* 0x000000ff0d0c7207 */ /* 0x000fe40002000000 */
[----:B------:R-:W-:-:S02]  /*be70*/  SEL R13, R14, RZ, P4 ;  /* 0x000000ff0e0d7207 */ /* 0x000fc40002000000 */
[----:B------:R-:W-:Y:S01]  /*be80*/  SEL R29, R12, R29, !P3 ;  /* 0x0000001d0c1d7207 */ /* 0x000fe20005800000 */
[----:B------:R-:W-:Y:S01]  /*be90*/  IMAD R12, R10, 0x4, R11 ;  /* 0x000000040a0c7824 */ /* 0x000fe200078e020b */
[----:B------:R-:W-:Y:S02]  /*bea0*/  SEL R14, R15, RZ, P4 ;  /* 0x000000ff0f0e7207 */ /* 0x000fe40002000000 */
[----:B------:R-:W-:Y:S02]  /*beb0*/  SEL R30, R13, R30, !P3 ;  /* 0x0000001e0d1e7207 */ /* 0x000fe40005800000 */
[----:B------:R-:W-:Y:S02]  /*bec0*/  SEL R31, R14, R31, !P3 ;  /* 0x0000001f0e1f7207 */ /* 0x000fe40005800000 */
[----:B------:R-:W0:Y:S01]  /*bed0*/  LDS.128 R12, [R12] ;  /* 0x000000000c0c7984 */ /* 0x000e220000000c00 */
[----:B------:R-:W-:Y:S02]  /*bee0*/  SEL R28, R17, R28, !P3 ;  /* 0x0000001c111c7207 */ /* 0x000fe40005800000 */
[----:B------:R-:W-:-:S02]  /*bef0*/  ISETP.NE.U32.AND P3, PT, R5, RZ, PT ;  /* 0x000000ff0500720c */ /* 0x000fc40003f65070 */
[----:B------:R-:W-:Y:S02]  /*bf00*/  SEL R17, R22, RZ, !P6 ;  /* 0x000000ff16117207 */ /* 0x000fe40007000000 */
[----:B------:R-:W-:Y:S02]  /*bf10*/  ISETP.NE.AND.EX P3, PT, R4, RZ, PT, P3 ;  /* 0x000000ff0400720c */ /* 0x000fe40003f65330 */
[----:B------:R-:W-:Y:S02]  /*bf20*/  SEL R10, R21, RZ, !P6 ;  /* 0x000000ff150a7207 */ /* 0x000fe40007000000 */
[----:B------:R-:W-:Y:S01]  /*bf30*/  SEL R11, R20, RZ, !P6 ;  /* 0x000000ff140b7207 */ /* 0x000fe20007000000 */
[----:B------:R-:W-:Y:S01]  /*bf40*/  FADD R16, R16, R31 ;  /* 0x0000001f10107221 */ /* 0x000fe20000000000 */
[----:B------:R-:W-:Y:S01]  /*bf50*/  FADD R17, R17, R30 ;  /* 0x0000001e11117221 */ /* 0x000fe20000000000 */
[----:B------:R-:W-:Y:S02]  /*bf60*/  FADD R10, R10, R29 ;  /* 0x0000001d0a0a7221 */ /* 0x000fe40000000000 */
[----:B------:R-:W-:Y:S01]  /*bf70*/  FADD R11, R11, R28 ;  /* 0x0000001c0b0b7221 */ /* 0x000fe20000000000 */
[----:B------:R-:W-:-:S02]  /*bf80*/  IADD3 R5, P4, R5, 0x8, RZ ;  /* 0x0000000805057810 */ /* 0x000fc40007f9e0ff */
[----:B------:R-:W-:Y:S02]  /*bf90*/  CS2R R20, SRZ ;  /* 0x0000000000147805 */ /* 0x000fe4000001ff00 */
[----:B------:R-:W-:Y:S01]  /*bfa0*/  CS2R R22, SRZ ;  /* 0x0000000000167805 */ /* 0x000fe2000001ff00 */
[----:B------:R-:W-:Y:S02]  /*bfb0*/  IMAD.MOV.U32 R28, RZ, RZ, 0x3f800000 ;  /* 0x3f800000ff1c7424 */ /* 0x000fe400078e00ff */
[----:B------:R-:W-:Y:S02]  /*bfc0*/  IMAD.X R4, RZ, RZ, R4, P4 ;  /* 0x000000ffff047224 */ /* 0x000fe400020e0604 */
[----:B------:R-:W-:Y:S02]  /*bfd0*/  IMAD.MOV.U32 R30, RZ, RZ, 0x3f800000 ;  /* 0x3f800000ff1e7424 */ /* 0x000fe400078e00ff */
[----:B0-----:R-:W-:Y:S01]  /*bfe0*/  FADD R15, R15, R16 ;  /* 0x000000100f0f7221 */ /* 0x001fe20000000000 */
[----:B------:R-:W-:Y:S01]  /*bff0*/  FADD R14, R14, R17 ;  /* 0x000000110e0e7221 */ /* 0x000fe20000000000 */
[----:B------:R-:W-:Y:S01]  /*c000*/  FADD R13, R13, R10 ;  /* 0x0000000a0d0d7221 */ /* 0x000fe20000000000 */
[----:B------:R-:W-:Y:S01]  /*c010*/  FADD R12, R12, R11 ;  /* 0x0000000b0c0c7221 */ /* 0x000fe20000000000 */
[----:B----4-:R-:W-:-:S02]  /*c020*/  @!P6 IMAD.MOV.U32 R10, RZ, RZ, R44 ;  /* 0x000000ffff0ae224 */ /* 0x010fc400078e002c */
[----:B------:R-:W-:Y:S02]  /*c030*/  @!P6 IMAD.MOV.U32 R11, RZ, RZ, R43 ;  /* 0x000000ffff0be224 */ /* 0x000fe400078e002b */
[----:B------:R-:W-:Y:S02]  /*c040*/  IMAD.MOV.U32 R17, RZ, RZ, R12 ;  /* 0x000000ffff117224 */ /* 0x000fe400078e000c */
[----:B------:R-:W-:Y:S02]  /*c050*/  IMAD.MOV.U32 R16, RZ, RZ, R13 ;  /* 0x000000ffff107224 */ /* 0x000fe400078e000d */
[----:B------:R-:W-:Y:S02]  /*c060*/  IMAD.MOV.U32 R19, RZ, RZ, R14 ;  /* 0x000000ffff137224 */ /* 0x000fe400078e000e */
[----:B------:R-:W-:Y:S01]  /*c070*/  IMAD.MOV.U32 R18, RZ, RZ, R15 ;  /* 0x000000ffff127224 */ /* 0x000fe200078e000f */
[----:B------:R-:W-:Y:S06]  /*c080*/  @!P3 BRA `(.L_x_0) ;  /* 0x0000000000e0b947 */ /* 0x000fec0003800000 */
[----:B-----5:R-:W-:Y:S01]  /*c090*/  FADD R24, R249, 1 ;  /* 0x3f800000f9187421 */ /* 0x020fe20000000000 */
[----:B------:R-:W-:Y:S01]  /*c0a0*/  FADD R20, R12, -R6 ;  /* 0x800000060c147221 */ /* 0x000fe20000000000 */
[----:B------:R-:W-:Y:S01]  /*c0b0*/  FADD R26, R239, 1 ;  /* 0x3f800000ef1a7421 */ /* 0x000fe20000000000 */
[----:B------:R-:W-:Y:S01]  /*c0c0*/  FADD R21, R13, -R7 ;  /* 0x800000070d157221 */ /* 0x000fe20000000000 */
[----:B------:R-:W-:Y:S01]  /*c0d0*/  FMUL R17, R24, 0.25 ;  /* 0x3e80000018117820 */ /* 0x000fe20000400000 */
[----:B------:R-:W-:Y:S01]  /*c0e0*/  FMUL R19, R20, 0.25 ;  /* 0x3e80000014137820 */ /* 0x000fe20000400000 */
[----:B------:R-:W-:Y:S01]  /*c0f0*/  FSETP.GT.AND P3, PT, |R24|, 8.50705917302346158658e+37, PT ;  /* 0x7e8000001800780b */ /* 0x000fe20003f64200 */
[----:B------:R-:W-:Y:S01]  /*c100*/  FMUL R16, R21, 0.25 ;  /* 0x3e80000015107820 */ /* 0x000fe20000400000 */
[----:B------:R-:W-:Y:S01]  /*c110*/  FADD R28, R233, 1 ;  /* 0x3f800000e91c7421 */ /* 0x000fe20000000000 */
[----:B------:R-:W-:Y:S01]  /*c120*/  FADD R22, R14, -R8 ;  /* 0x800000080e167221 */ /* 0x000fe20000000000 */
[----:B------:R-:W-:Y:S01]  /*c130*/  FSEL R25, R17, R24, P3 ;  /* 0x0000001811197208 */ /* 0x000fe20001800000 */
[----:B------:R-:W-:Y:S01]  /*c140*/  FMUL R17, R26, 0.25 ;  /* 0x3e8000001a117820 */ /* 0x000fe20000400000 */
[----:B------:R-:W-:Y:S01]  /*c150*/  FSEL R27, R19, R20, P3 ;  /* 0x00000014131b7208 */ /* 0x000fe20001800000 */
[----:B------:R-:W-:Y:S01]  /*c160*/  FMUL R19, R22, 0.25 ;  /* 0x3e80000016137820 */ /* 0x000fe20000400000 */
[----:B------:R-:W-:Y:S01]  /*c170*/  FSETP.GEU.AND P3, PT, |R24|, 1.175494350822287508e-38, PT ;  /* 0x008000001800780b */ /* 0x000fe20003f6e200 */
[----:B------:R-:W-:Y:S01]  /*c180*/  FADD R30, R229, 1 ;  /* 0x3f800000e51e7421 */ /* 0x000fe20000000000 */
[----:B------:R-:W-:-:S11]  /*c190*/  FADD R23, R15, -R9 ;  /* 0x800000090f177221 */ /* 0x000fd60000000000 */
[----:B------:R-:W-:Y:S01]  /*c1a0*/  @!P3 FMUL R25, R25, 16777216 ;  /* 0x4b8000001919b820 */ /* 0x000fe20000400000 */
[----:B------:R-:W-:Y:S01]  /*c1b0*/  @!P3 FMUL R27, R27, 16777216 ;  /* 0x4b8000001b1bb820 */ /* 0x000fe20000400000 */
[----:B------:R-:W-:-:S04]  /*c1c0*/  FSETP.GT.AND P3, PT, |R26|, 8.50705917302346158658e+37, PT ;  /* 0x7e8000001a00780b */ /* 0x000fc80003f64200 */
[----:B------:R-:W-:Y:S01]  /*c1d0*/  FSEL R29, R17, R26, P3 ;  /* 0x0000001a111d7208 */ /* 0x000fe20001800000 */
[----:B------:R-:W-:Y:S01]  /*c1e0*/  FMUL R17, R28, 0.25 ;  /* 0x3e8000001c117820 */ /* 0x000fe20000400000 */
[----:B------:R-:W-:Y:S01]  /*c1f0*/  FSEL R31, R16, R21, P3 ;  /* 0x00000015101f7208 */ /* 0x000fe20001800000 */
[----:B------:R-:W-:Y:S01]  /*c200*/  FMUL R16, R23, 0.25 ;  /* 0x3e80000017107820 */ /* 0x000fe20000400000 */
[----:B------:R-:W-:-:S13]  /*c210*/  FSETP.GEU.AND P3, PT, |R26|, 1.175494350822287508e-38, PT ;  /* 0x008000001a00780b */ /* 0x000fda0003f6e200 */
[----:B------:R-:W-:Y:S01]  /*c220*/  @!P3 FMUL R29, R29, 16777216 ;  /* 0x4b8000001d1db820 */ /* 0x000fe20000400000 */
[----:B------:R-:W-:Y:S01]  /*c230*/  @!P3 FMUL R31, R31, 16777216 ;  /* 0x4b8000001f1fb820 */ /* 0x000fe20000400000 */
[----:B------:R-:W-:-:S04]  /*c240*/  FSETP.GT.AND P3, PT, |R28|, 8.50705917302346158658e+37, PT ;  /* 0x7e8000001c00780b */ /* 0x000fc80003f64200 */
[----:B------:R-:W-:Y:S01]  /*c250*/  FSEL R32, R17, R28, P3 ;  /* 0x0000001c11207208 */ /* 0x000fe20001800000 */
[----:B------:R-:W-:Y:S01]  /*c260*/  FMUL R17, R30, 0.25 ;  /* 0x3e8000001e117820 */ /* 0x000fe20000400000 */
[----:B------:R-:W-:Y:S02]  /*c270*/  FSEL R33, R19, R22, P3 ;  /* 0x0000001613217208 */ /* 0x000fe40001800000 */
[----:B------:R-:W-:-:S13]  /*c280*/  FSETP.GEU.AND P3, PT, |R28|, 1.175494350822287508e-38, PT ;  /* 0x008000001c00780b */ /* 0x000fda0003f6e200 */
[----:B------:R-:W-:Y:S01]  /*c290*/  @!P3 FMUL R32, R32, 16777216 ;  /* 0x4b8000002020b820 */ /* 0x000fe20000400000 */
[----:B------:R-:W-:Y:S01]  /*c2a0*/  @!P3 FMUL R33, R33, 16777216 ;  /* 0x4b8000002121b820 */ /* 0x000fe20000400000 */
[----:B------:R-:W-:Y:S02]  /*c2b0*/  FSETP.GT.AND P3, PT, |R30|, 8.50705917302346158658e+37, PT ;  /* 0x7e8000001e00780b */ /* 0x000fe40003f64200 */
[----:B------:R-:W0:Y:S02]  /*c2c0*/  MUFU.RCP R19, R32 ;  /* 0x0000002000137308 */ /* 0x000e240000001000 */
[----:B------:R-:W-:Y:S02]  /*c2d0*/  FSEL R34, R17, R30, P3 ;  /* 0x0000001e11227208 */ /* 0x000fe40001800000 */
[----:B------:R-:W-:Y:S02]  /*c2e0*/  FSEL R35, R16, R23, P3 ;  /* 0x0000001710237208 */ /* 0x000fe40001800000 */
[----:B------:R-:W-:-:S02]  /*c2f0*/  FSETP.GEU.AND P3, PT, |R30|, 1.175494350822287508e-38, PT ;  /* 0x008000001e00780b */ /* 0x000fc40003f6e200 */
[----:B------:R-:W1:Y:S01]  /*c300*/  MUFU.RCP R16, R29 ;  /* 0x0000001d00107308 */ /* 0x000e620000001000 */
[----:B0-----:R-:W-:-:S07]  /*c310*/  FFMA R19, R19, R33, R8 ;  /* 0x0000002113137223 */ /* 0x001fce0000000008 */
[----:B------:R-:W0:Y:S03]  /*c320*/  MUFU.RCP R17, R25 ;  /* 0x0000001900117308 */ /* 0x000e260000001000 */
[----:B------:R-:W-:Y:S01]  /*c330*/  @!P3 FMUL R34, R34, 16777216 ;  /* 0x4b8000002222b820 */ /* 0x000fe20000400000 */
[----:B------:R-:W-:Y:S01]  /*c340*/  @!P3 FMUL R35, R35, 16777216 ;  /* 0x4b8000002323b820 */ /* 0x000fe20000400000 */
[----:B-1----:R-:W-:-:S03]  /*c350*/  FFMA R16, R16, R31, R7 ;  /* 0x0000001f10107223 */ /* 0x002fc60000000007 */
[----:B------:R-:W1:Y:S01]  /*c360*/  MUFU.RCP R18, R34 ;  /* 0x0000002200127308 */ /* 0x000e620000001000 */
[----:B------:R-:W-:Y:S01]  /*c370*/  FADD R32, R13, -R16 ;  /* 0x800000100d207221 */ /* 0x000fe20000000000 */
[----:B0-----:R-:W-:Y:S01]  /*c380*/  FFMA R17, R17, R27, R6 ;  /* 0x0000001b11117223 */ /* 0x001fe20000000006 */
[----:B------:R-:W-:Y:S02]  /*c390*/  FADD R27, R14, -R19 ;  /* 0x800000130e1b7221 */ /* 0x000fe40000000000 */
[----:B------:R-:W-:Y:S01]  /*c3a0*/  FFMA R21, R21, R32, R42 ;  /* 0x0000002015157223 */ /* 0x000fe2000000002a */
[----:B------:R-:W-:Y:S01]  /*c3b0*/  FADD R29, R12, -R17 ;  /* 0x800000110c1d7221 */ /* 0x000fe20000000000 */
[----:B------:R-:W-:Y:S01]  /*c3c0*/  FFMA R22, R22, R27, R39 ;  /* 0x0000001b16167223 */ /* 0x000fe20000000027 */
[----:B-1----:R-:W-:Y:S02]  /*c3d0*/  FFMA R18, R18, R35, R9 ;  /* 0x0000002312127223 */ /* 0x002fe40000000009 */
[----:B------:R-:W-:-:S02]  /*c3e0*/  FFMA R20, R20, R29, R41 ;  /* 0x0000001d14147223 */ /* 0x000fc40000000029 */
[----:B------:R-:W-:-:S04]  /*c3f0*/  FADD R36, R15, -R18 ;  /* 0x800000120f247221 */ /* 0x000fc80000000000 */
[----:B------:R-:W-:-:S07]  /*c400*/  FFMA R23, R23, R36, R38 ;  /* 0x0000002417177223 */ /* 0x000fce0000000026 */
.L_x_0:
[----:B------:R-:W-:Y:S01]  /*c410*/  IADD3 R44, P3, R44, 0x20, RZ ;  /* 0x000000202c2c7810 */ /* 0x000fe20007f7e0ff */
[----:B------:R0:W-:Y:S01]  /*c420*/  @!P6 STG.E.128 desc[UR8][R10.64], R12 ;  /* 0x0000000c0a00e986 */ /* 0x0001e2000c101d08 */
[----:B-----5:R-:W-:Y:S02]  /*c430*/  FSEL R41, R20, R41, !P6 ;  /* 0x0000002914297208 */ /* 0x020fe40007000000 */
[----:B------:R-:W-:Y:S01]  /*c440*/  FSEL R42, R21, R42, !P6 ;  /* 0x0000002a152a7208 */ /* 0x000fe20007000000 */
[----:B------:R-:W-:Y:S01]  /*c450*/  IMAD.X R43, RZ, RZ, R43, P3 ;  /* 0x000000ffff2b7224 */ /* 0x000fe200018e062b */
[----:B------:R-:W-:Y:S01]  /*c460*/  IADD3 R218, P3, R218, 0x20, RZ ;  /* 0x00000020dada7810 */ /* 0x000fe20007f7e0ff */
[----:B------:R0:W-:Y:S01]  /*c470*/  STL [R1+0x1c], R44 ;  /* 0x00001c2c01007387 */ /* 0x0001e20000100800 */
[----:B------:R-:W-:Y:S02]  /*c480*/  FSEL R39, R22, R39, !P6 ;  /* 0x0000002716277208 */ /* 0x000fe40007000000 */
[----:B------:R-:W-:Y:S01]  /*c490*/  FSEL R38, R23, R38, !P6 ;  /* 0x0000002617267208 */ /* 0x000fe20007000000 */
[----:B------:R-:W-:Y:S01]  /*c4a0*/  IMAD.X R214, RZ, RZ, R214, P3 ;  /* 0x000000ffffd67224 */ /* 0x000fe200018e06d6 */
[----:B------:R0:W-:Y:S01]  /*c4b0*/  STL [R1+0x18], R43 ;  /* 0x0000182b01007387 */ /* 0x0001e20000100800 */
[----:B------:R-:W-:-:S02]  /*c4c0*/  ISETP.GE.U32.AND P3, PT, R5, 0x800, PT ;  /* 0x000008000500780c */ /* 0x000fc40003f66070 */
[----:B------:R-:W-:Y:S01]  /*c4d0*/  FSEL R6, R17, R6, !P6 ;  /* 0x0000000611067208 */ /* 0x000fe20007000000 */
[----:B------:R0:W-:Y:S01]  /*c4e0*/  STL [R1+0x4], R218 ;  /* 0x000004da01007387 */ /* 0x0001e20000100800 */
[----:B------:R-:W-:Y:S02]  /*c4f0*/  ISETP.GE.U32.AND.EX P3, PT, R4, RZ, PT, P3 ;  /* 0x000000ff0400720c */ /* 0x000fe40003f66130 */
[----:B------:R-:W-:Y:S01]  /*c500*/  FSEL R7, R16, R7, !P6 ;  /* 0x0000000710077208 */ /* 0x000fe20007000000 */
[----:B------:R0:W-:Y:S01]  /*c510*/  STL [R1], R214 ;  /* 0x000000d601007387 */ /* 0x0001e20000100800 */
[----:B------:R-:W-:Y:S02]  /*c520*/  FSEL R8, R19, R8, !P6 ;  /* 0x0000000813087208 */ /* 0x000fe40007000000 */
[----:B------:R-:W-:Y:S01]  /*c530*/  FSEL R9, R18, R9, !P6 ;  /* 0x0000000912097208 */ /* 0x000fe20007000000 */
[----:B------:R0:W-:Y:S01]  /*c540*/  STL [R1+0x14], R41 ;  /* 0x0000142901007387 */ /* 0x0001e20000100800 */
[----:B------:R-:W-:-:S02]  /*c550*/  FSEL R249, R24, R249, !P6 ;  /* 0x000000f918f97208 */ /* 0x000fc40007000000 */
[----:B------:R-:W-:Y:S01]  /*c560*/  FSEL R239, R26, R239, !P6 ;  /* 0x000000ef1aef7208 */ /* 0x000fe20007000000 */
[----:B------:R0:W-:Y:S01]  /*c570*/  STL [R1+0x10], R42 ;  /* 0x0000102a01007387 */ /* 0x0001e20000100800 */
[----:B------:R-:W-:Y:S02]  /*c580*/  FSEL R233, R28, R233, !P6 ;  /* 0x000000e91ce97208 */ /* 0x000fe40007000000 */
[----:B------:R-:W-:Y:S01]  /*c590*/  FSEL R229, R30, R229, !P6 ;  /* 0x000000e51ee57208 */ /* 0x000fe20007000000 */
[----:B------:R0:W-:Y:S04]  /*c5a0*/  STL [R1+0xc], R39 ;  /* 0x00000c2701007387 */ /* 0x0001e80000100800 */
[----:B------:R0:W-:Y:S01]  /*c5b0*/  STL [R1+0x8], R38 ;  /* 0x0000082601007387 */ /* 0x0001e20000100800 */
[----:B------:R-:W-:Y:S05]  /*c5c0*/  @!P3 BRA `(.L_x_1) ;  /* 0xffffff3c00a8b947 */ /* 0x000fea000383ffff */
[----:B------:R-:W-:Y:S01]  /*c5d0*/  FADD R0, R249, R239 ;  /* 0x000000eff9007221 */ /* 0x000fe20000000000 */
[----:B------:R-:W-:Y:S01]  /*c5e0*/  FMUL R4, R239, 0.25 ;  /* 0x3e800000ef047820 */ /* 0x000fe20000400000 */
[C---:B0-----:R-:W-:Y:S01]  /*c5f0*/  FMUL R10, R233.reuse, 0.25 ;  /* 0x3e800000e90a7820 */ /* 0x041fe20000400000 */
[----:B------:R-:W-:Y:S01]  /*c600*/  FADD R7, -R6, R7 ;  /* 0x0000000706077221 */ /* 0x000fe20000000100 */
[C---:B------:R-:W-:Y:S01]  /*c610*/  FMUL R3, R0.reuse, 0.25 ;  /* 0x3e80000000037820 */ /* 0x040fe20000400000 */
[----:B------:R-:W-:Y:S01]  /*c620*/  BAR.SYNC.DEFER_BLOCKING 0x0 ;  /* 0x0000000000007b1d */ /* 0x000fe20000010000 */
[C---:B------:R-:W-:Y:S01]  /*c630*/  FSETP.GEU.AND P5, PT, |R0|.reuse, 1.175494350822287508e-38, PT ;  /* 0x008000000000780b */ /* 0x040fe20003fae200 */
[----:B------:R-:W-:Y:S01]  /*c640*/  FADD R12, R233, R0 ;  /* 0x00000000e90c7221 */ /* 0x000fe20000000000 */
[----:B------:R-:W-:Y:S02]  /*c650*/  FSETP.GT.AND P3, PT, |R0|, 8.50705917302346158658e+37, PT ;  /* 0x7e8000000000780b */ /* 0x000fe40003f64200 */
[----:B------:R-:W-:Y:S01]  /*c660*/  ISETP.EQ.AND P1, PT, R37, RZ, !P1 ;  /* 0x000000ff2500720c */ /* 0x000fe20004f22270 */
[C---:B------:R-:W-:Y:S01]  /*c670*/  FMUL R5, R12.reuse, 0.25 ;  /* 0x3e8000000c057820 */ /* 0x040fe20000400000 */
[----:B------:R-:W-:Y:S01]  /*c680*/  FSEL R3, R3, R0, P3 ;  /* 0x0000000003037208 */ /* 0x000fe20001800000 */
[----:B------:R-:W-:Y:S01]  /*c690*/  FADD R11, R229, R12 ;  /* 0x0000000ce50b7221 */ /* 0x000fe20000000000 */
[----:B------:R-:W-:-:S02]  /*c6a0*/  FSETP.GEU.AND P0, PT, |R12|, 1.175494350822287508e-38, PT ;  /* 0x008000000c00780b */ /* 0x000fc40003f0e200 */
[----:B------:R-:W-:Y:S01]  /*c6b0*/  FSETP.GT.AND P4, PT, |R12|, 8.50705917302346158658e+37, PT ;  /* 0x7e8000000c00780b */ /* 0x000fe20003f84200 */
[C---:B------:R-:W-:Y:S01]  /*c6c0*/  FMUL R14, R11.reuse, 0.25 ;  /* 0x3e8000000b0e7820 */ /* 0x040fe20000400000 */
[----:B------:R-:W-:Y:S01]  /*c6d0*/  FSETP.GEU.AND P2, PT, |R11|, 1.175494350822287508e-38, PT ;  /* 0x008000000b00780b */ /* 0x000fe20003f4e200 */
[----:B------:R-:W-:Y:S01]  /*c6e0*/  @!P5 FMUL R3, R3, 16777216 ;  /* 0x4b8000000303d820 */ /* 0x000fe20000400000 */
[----:B------:R-:W-:Y:S01]  /*c6f0*/  FSEL R5, R5, R12, P4 ;  /* 0x0000000c05057208 */ /* 0x000fe20002000000 */
[----:B------:R-:W0:Y:S01]  /*c700*/  SHFL.BFLY PT, R18, R11, 0x1, 0x1f ;  /* 0x0c201f000b127f89 */ /* 0x000e2200000e0000 */
[----:B------:R-:W-:Y:S02]  /*c710*/  FSEL R4, R4, R239, P3 ;  /* 0x000000ef04047208 */ /* 0x000fe40001800000 */
[----:B------:R-:W-:Y:S01]  /*c720*/  FSETP.GT.AND P3, PT, |R11|, 8.50705917302346158658e+37, PT ;  /* 0x7e8000000b00780b */ /* 0x000fe20003f64200 */
[----:B------:R-:W1:Y:S02]  /*c730*/  MUFU.RCP R3, R3 ;  /* 0x0000000300037308 */ /* 0x000e640000001000 */
[----:B------:R-:W-:Y:S01]  /*c740*/  @!P0 FMUL R5, R5, 16777216 ;  /* 0x4b80000005058820 */ /* 0x000fe20000400000 */
[----:B------:R-:W-:Y:S01]  /*c750*/  FSEL R13, R14, R11, P3 ;  /* 0x0000000b0e0d7208 */ /* 0x000fe20001800000 */
[----:B------:R-:W-:Y:S01]  /*c760*/  @!P5 FMUL R4, R4, 16777216 ;  /* 0x4b8000000404d820 */ /* 0x000fe20000400000 */
[----:B------:R-:W-:Y:S01]  /*c770*/  FSEL R14, R10, R233, P4 ;  /* 0x000000e90a0e7208 */ /* 0x000fe20002000000 */
[----:B------:R-:W-:Y:S01]  /*c780*/  FMUL R10, R7, R7 ;  /* 0x00000007070a7220 */ /* 0x000fe20000400000 */
[----:B------:R-:W-:Y:S01]  /*c790*/  FSETP.NEU.AND P4, PT, R0, RZ, PT ;  /* 0x000000ff0000720b */ /* 0x000fe20003f8d000 */
[----:B------:R-:W2:Y:S01]  /*c7a0*/  MUFU.RCP R5, R5 ;  /* 0x0000000500057308 */ /* 0x000ea20000001000 */
[----:B------:R-:W-:Y:S01]  /*c7b0*/  @!P2 FMUL R13, R13, 16777216 ;  /* 0x4b8000000d0da820 */ /* 0x000fe20000400000 */
[----:B------:R-:W-:Y:S01]  /*c7c0*/  @!P0 FMUL R14, R14, 16777216 ;  /* 0x4b8000000e0e8820 */ /* 0x000fe20000400000 */
[----:B------:R-:W-:Y:S01]  /*c7d0*/  FSETP.NEU.AND P0, PT, R12, RZ, PT ;  /* 0x000000ff0c00720b */ /* 0x000fe20003f0d000 */
[----:B------:R-:W-:Y:S01]  /*c7e0*/  FMUL R10, R249, R10 ;  /* 0x0000000af90a7220 */ /* 0x000fe20000400000 */
[----:B-1----:R-:W-:-:S03]  /*c7f0*/  FMUL R3, R3, R4 ;  /* 0x0000000403037220 */ /* 0x002fc60000400000 */
[----:B------:R-:W1:Y:S01]  /*c800*/  MUFU.RCP R13, R13 ;  /* 0x0000000d000d7308 */ /* 0x000e620000001000 */
[----:B------:R-:W-:Y:S01]  /*c810*/  FMUL R4, R229, 0.25 ;  /* 0x3e800000e5047820 */ /* 0x000fe20000400000 */
[----:B------:R-:W-:-:S04]  /*c820*/  FSEL R3, R3, RZ, P4 ;  /* 0x000000ff03037208 */ /* 0x000fc80002000000 */
[----:B------:R-:W-:Y:S01]  /*c830*/  FSEL R16, R4, R229, P3 ;  /* 0x000000e504107208 */ /* 0x000fe20001800000 */
[----:B--2---:R-:W-:Y:S01]  /*c840*/  FMUL R5, R5, R14 ;  /* 0x0000000e05057220 */ /* 0x004fe20000400000 */
[----:B------:R-:W-:Y:S01]  /*c850*/  FADD R4, R41, R42 ;  /* 0x0000002a29047221 */ /* 0x000fe20000000000 */
[----:B------:R-:W-:Y:S01]  /*c860*/  FFMA R7, R7, R3, R6 ;  /* 0x0000000307077223 */ /* 0x000fe20000000006 */
[----:B0-----:R-:W-:Y:S01]  /*c870*/  FADD R6, R11, R18 ;  /* 0x000000120b067221 */ /* 0x001fe20000000000 */
[----:B------:R-:W-:Y:S01]  /*c880*/  @!P2 FMUL R16, R16, 16777216 ;  /* 0x4b8000001010a820 */ /* 0x000fe20000400000 */
[----:B------:R-:W-:Y:S01]  /*c890*/  FSEL R5, R5, RZ, P0 ;  /* 0x000000ff05057208 */ /* 0x000fe20000000000 */
[--C-:B------:R-:W-:Y:S01]  /*c8a0*/  FADD R8, R8, -R7.reuse ;  /* 0x8000000708087221 */ /* 0x100fe20000000000 */
[----:B------:R-:W-:Y:S01]  /*c8b0*/  FFMA R4, R3, R10, R4 ;  /* 0x0000000a03047223 */ /* 0x000fe20000000004 */
[----:B------:R-:W-:Y:S01]  /*c8c0*/  FSETP.GT.AND P0, PT, |R6|, 8.50705917302346158658e+37, PT ;  /* 0x7e8000000600780b */ /* 0x000fe20003f04200 */
[----:B-1----:R-:W-:Y:S01]  /*c8d0*/  FMUL R13, R13, R16 ;  /* 0x000000100d0d7220 */ /* 0x002fe20000400000 */
[C---:B------:R-:W-:Y:S01]  /*c8e0*/  FMUL R3, R8.reuse, R8 ;  /* 0x0000000808037220 */ /* 0x040fe20000400000 */
[----:B------:R-:W-:Y:S01]  /*c8f0*/  FSETP.NEU.AND P2, PT, R11, RZ, PT ;  /* 0x000000ff0b00720b */ /* 0x000fe20003f4d000 */
[----:B------:R-:W-:Y:S01]  /*c900*/  FFMA R8, R8, R5, R7 ;  /* 0x0000000508087223 */ /* 0x000fe20000000007 */
[----:B------:R-:W-:Y:S01]  /*c910*/  FSETP.GEU.AND P3, PT, |R6|, 1.175494350822287508e-38, PT ;  /* 0x008000000600780b */ /* 0x000fe20003f6e200 */
[----:B------:R-:W-:Y:S01]  /*c920*/  FADD R4, R39, R4 ;  /* 0x0000000427047221 */ /* 0x000fe20000000000 */
[----:B------:R-:W-:Y:S01]  /*c930*/  FMUL R3, R0, R3 ;  /* 0x0000000300037220 */ /* 0x000fe20000400000 */
[----:B------:R-:W-:Y:S01]  /*c940*/  FSEL R13, R13, RZ, P2 ;  /* 0x000000ff0d0d7208 */ /* 0x000fe20001000000 */
[----:B------:R-:W-:Y:S01]  /*c950*/  FADD R9, R9, -R8 ;  /* 0x8000000809097221 */ /* 0x000fe20000000000 */
[----:B------:R-:W-:Y:S01]  /*c960*/  FSETP.NEU.AND P2, PT, R6, RZ, PT ;  /* 0x000000ff0600720b */ /* 0x000fe20003f4d000 */
[----:B------:R-:W-:Y:S01]  /*c970*/  FFMA R3, R5, R3, R4 ;  /* 0x0000000305037223 */ /* 0x000fe20000000004 */
[----:B------:R-:W-:-:S02]  /*c980*/  IMAD.MOV.U32 R10, RZ, RZ, 0x3a000000 ;  /* 0x3a000000ff0a7424 */ /* 0x000fc400078e00ff */
[C---:B------:R-:W-:Y:S01]  /*c990*/  FFMA R8, R9.reuse, R13, R8 ;  /* 0x0000000d09087223 */ /* 0x040fe20000000008 */
[----:B------:R-:W-:Y:S01]  /*c9a0*/  @P0 FMUL R6, R6, 0.25 ;  /* 0x3e80000006060820 */ /* 0x000fe20000400000 */
[----:B------:R-:W-:Y:S01]  /*c9b0*/  FADD R0, R38, R3 ;  /* 0x0000000326007221 */ /* 0x000fe20000000000 */
[----:B------:R-:W-:Y:S01]  /*c9c0*/  @P0 FMUL R18, R18, 0.25 ;  /* 0x3e80000012120820 */ /* 0x000fe20000400000 */
[----:B------:R-:W-:Y:S01]  /*c9d0*/  FMUL R9, R9, R9 ;  /* 0x0000000909097220 */ /* 0x000fe20000400000 */
[----:B------:R-:W-:Y:S01]  /*c9e0*/  @!P3 FMUL R6, R6, 16777216 ;  /* 0x4b8000000606b820 */ /* 0x000fe20000400000 */
[----:B------:R-:W0:Y:S01]  /*c9f0*/  SHFL.BFLY PT, R3, R8, 0x1, 0x1f ;  /* 0x0c201f0008037f89 */ /* 0x000e2200000e0000 */
[----:B------:R-:W-:Y:S01]  /*ca00*/  @!P3 FMUL R18, R18, 16777216 ;  /* 0x4b8000001212b820 */ /* 0x000fe20000400000 */
[----:B------:R-:W-:Y:S01]  /*ca10*/  FMUL R9, R12, R9 ;  /* 0x000000090c097220 */ /* 0x000fe20000400000 */
[----:B------:R-:W1:Y:S03]  /*ca20*/  MUFU.RCP R7, R6 ;  /* 0x0000000600077308 */ /* 0x000e660000001000 */
[----:B------:R-:W-:Y:S01]  /*ca30*/  FFMA R0, R13, R9, R0 ;  /* 0x000000090d007223 */ /* 0x000fe20000000000 */
[----:B------:R-:W-:-:S04]  /*ca40*/  SHF.R.U32.HI R9, RZ, 0x1, R40 ;  /* 0x00000001ff097819 */ /* 0x000fc80000011628 */
[----:B------:R-:W2:Y:S01]  /*ca50*/  SHFL.BFLY PT, R5, R0, 0x1, 0x1f ;  /* 0x0c201f0000057f89 */ /* 0x000ea200000e0000 */
[----:B-1----:R-:W-:-:S05]  /*ca60*/  FMUL R7, R7, R18 ;  /* 0x0000001207077220 */ /* 0x002fca0000400000 */
[----:B------:R-:W-:Y:S01]  /*ca70*/  FSEL R7, R7, RZ, P2 ;  /* 0x000000ff07077208 */ /* 0x000fe20001000000 */
[----:B0-----:R-:W-:-:S04]  /*ca80*/  FADD R3, -R8, R3 ;  /* 0x0000000308037221 */ /* 0x001fc80000000100 */
[C---:B------:R-:W-:Y:S01]  /*ca90*/  FFMA R4, R3.reuse, R7, R8 ;  /* 0x0000000703047223 */ /* 0x040fe20000000008 */
[----:B------:R-:W-:Y:S01]  /*caa0*/  FMUL R8, R3, R3 ;  /* 0x0000000303087220 */ /* 0x000fe20000400000 */
[----:B------:R-:W-:-:S03]  /*cab0*/  SGXT.U32 R3, R9, 0x6 ;  /* 0x000000060903781a */ /* 0x000fc60000000000 */
[----:B------:R-:W-:Y:S01]  /*cac0*/  FMUL R8, R11, R8 ;  /* 0x000000080b087220 */ /* 0x000fe20000400000 */
[----:B------:R-:W-:Y:S01]  /*cad0*/  LEA R3, R3, UR4, 0x2 ;  /* 0x0000000403037c11 */ /* 0x000fe2000f8e10ff */
[----:B--2---:R-:W-:Y:S01]  /*cae0*/  FADD R6, R0, R5 ;  /* 0x0000000500067221 */ /* 0x004fe20000000000 */
[----:B------:R-:W-:-:S03]  /*caf0*/  LOP3.LUT R0, R40, 0x3f, RZ, 0xc0, !PT ;  /* 0x0000003f28007812 */ /* 0x000fc600078ec0ff */
[----:B------:R0:W-:Y:S01]  /*cb00*/  STS [R3], R4 ;  /* 0x0000000403007388 */ /* 0x0001e20000000800 */
[----:B------:R-:W-:Y:S01]  /*cb10*/  LEA R0, R0, UR4, 0x2 ;  /* 0x0000000400007c11 */ /* 0x000fe2000f8e10ff */
[----:B------:R-:W-:Y:S01]  /*cb20*/  FFMA R8, R7, R8, R6 ;  /* 0x0000000807087223 */ /* 0x000fe20000000006 */
[----:B------:R-:W-:Y:S08]  /*cb30*/  BAR.SYNC.DEFER_BLOCKING 0x0 ;  /* 0x0000000000007b1d */ /* 0x000ff00000010000 */
[----:B0-----:R-:W0:Y:S08]  /*cb40*/  LDC.64 R4, c[0x0][0x298] ;  /* 0x0000a600ff047b82 */ /* 0x001e300000000a00 */
[----:B------:R-:W1:Y:S01]  /*cb50*/  LDC.64 R6, c[0x0][0x2a0] ;  /* 0x0000a800ff067b82 */ /* 0x000e620000000a00 */
[----:B------:R-:W2:Y:S07]  /*cb60*/  LDS R11, [R0] ;  /* 0x00000000000b7984 */ /* 0x000eae0000000800 */
[----:B------:R-:W-:Y:S01]  /*cb70*/  BAR.SYNC.DEFER_BLOCKING 0x0 ;  /* 0x0000000000007b1d */ /* 0x000fe20000010000 */
[----:B0-----:R-:W-:-:S04]  /*cb80*/  IMAD.WIDE R4, R2, 0x4, R4 ;  /* 0x0000000402047825 */ /* 0x001fc800078e0204 */
[----:B-1----:R-:W-:Y:S01]  /*cb90*/  IMAD.WIDE R6, R2, 0x4, R6 ;  /* 0x0000000402067825 */ /* 0x002fe200078e0206 */
[----:B------:R-:W-:Y:S02]  /*cba0*/  STS [R3], R8 ;  /* 0x0000000803007388 */ /* 0x000fe40000000800 */
[----:B------:R-:W-:Y:S06]  /*cbb0*/  BAR.SYNC.DEFER_BLOCKING 0x0 ;  /* 0x0000000000007b1d */ /* 0x000fec0000010000 */
[----:B------:R-:W0:Y:S02]  /*cbc0*/  LDS R13, [R0] ;  /* 0x00000000000d7984 */ /* 0x000e240000000800 */
[----:B------:R-:W-:Y:S06]  /*cbd0*/  BAR.SYNC.DEFER_BLOCKING 0x0 ;  /* 0x0000000000007b1d */ /* 0x000fec0000010000 */
[----:B------:R-:W-:Y:S02]  /*cbe0*/  STS [R3], R8 ;  /* 0x0000000803007388 */ /* 0x000fe40000000800 */
[----:B------:R-:W-:Y:S06]  /*cbf0*/  BAR.SYNC.DEFER_BLOCKING 0x0 ;  /* 0x0000000000007b1d */ /* 0x000fec0000010000 */
[----:B------:R-:W1:Y:S04]  /*cc00*/  LDS R9, [R0] ;  /* 0x0000000000097984 */ /* 0x000e680000000800 */
[----:B--2---:R2:W-:Y:S04]  /*cc10*/  @P1 STG.E desc[UR8][R4.64], R11 ;  /* 0x0000000b04001986 */ /* 0x0045e8000c101908 */
[----:B0-----:R2:W-:Y:S01]  /*cc20*/  @P1 STG.E desc[UR8][R6.64], R13 ;  /* 0x0000000d06001986 */ /* 0x0015e2000c101908 */
[----:B-1----:R-:W-:-:S02]  /*cc30*/  FFMA R10, R9, R10, 9.9999997473787516356e-06 ;  /* 0x3727c5ac090a7423 */ /* 0x002fc4000000000a */
[----:B------:R-:W0:Y:S01]  /*cc40*/  LDC.64 R8, c[0x0][0x2a8] ;  /* 0x0000aa00ff087b82 */ /* 0x000e220000000a00 */
[----:B--2---:R-:W-:Y:S05]  /*cc50*/  @!P1 EXIT ;  /* 0x000000000000994d */ /* 0x004fea0003800000 */
[----:B------:R-:W1:Y:S01]  /*cc60*/  MUFU.RSQ R5, R10 ;  /* 0x0000000a00057308 */ /* 0x000e620000001400 */
[----:B0-----:R-:W-:-:S05]  /*cc70*/  IMAD.WIDE R2, R2, 0x4, R8 ;  /* 0x0000000402027825 */ /* 0x001fca00078e0208 */
[----:B-1----:R-:W-:Y:S01]  /*cc80*/  STG.E desc[UR8][R2.64], R5 ;  /* 0x0000000502007986 */ /* 0x002fe2000c101908 */
[----:B------:R-:W-:Y:S05]  /*cc90*/  EXIT ;  /* 0x000000000000794d */ /* 0x000fea0003800000 */
.L_x_2:
[----:B------:R-:W-:-:S00]  /*cca0*/  BRA `(.L_x_2) ;  /* 0xfffffffc00fc7947 */ /* 0x000fc0000383ffff */
[----:B------:R-:W-:-:S00]  /*ccb0*/  NOP ;  /* 0x0000000000007918 */ /* 0x000fc00000000000 */
        /* <DEDUP_REMOVED lines=12> */
.L_x_3:


//--------------------- .nv.global.init           --------------------------
	.section	.nv.global.init,"aw",@progbits
.nv.global.init:
	.type		_$_str,@object
	.size		_$_str,(.L_0 - _$_str)
_$_str:
        /*0000*/ 	.byte	0x5f, 0x5f, 0x43, 0x55, 0x44, 0x41, 0x5f, 0x46, 0x54, 0x5a, 0x00
.L_0:


//--------------------- .nv.shared.triton_red_fused__to_copy__unsafe_index_add_arange_cat_clamp_floor_mul_native_group_norm_rsub_sub_42 --------------------------
	.section	.nv.shared.triton_red_fused__to_copy__unsafe_index_add_arange_cat_clamp_floor_mul_native_group_norm_rsub_sub_42,"aw",@nobits
	.sectionflags	@""
	.align	16
	.zero		1024


//--------------------- .nv.constant0.triton_red_fused__to_copy__unsafe_index_add_arange_cat_clamp_floor_mul_native_group_norm_rsub_sub_42 --------------------------
	.section	.nv.constant0.triton_red_fused__to_copy__unsafe_index_add_arange_cat_clamp_floor_mul_native_group_norm_rsub_sub_42,"a",@progbits
	.sectionflags	@""
	.align	4
.nv.constant0.triton_red_fused__to_copy__unsafe_index_add_arange_cat_clamp_floor_mul_native_group_norm_rsub_sub_42:
	.zero		696
